//
// Generated by NVIDIA NVVM Compiler
//
// Compiler Build ID: CL-36424714
// Cuda compilation tools, release 13.0, V13.0.88
// Based on NVVM 20.0.0
//

.version 9.0
.target sm_100
.address_size 64

	// .globl	_Z8computeQiiPPiS0_

.visible .entry _Z8computeQiiPPiS0_(
	.param .u32 _Z8computeQiiPPiS0__param_0,
	.param .u32 _Z8computeQiiPPiS0__param_1,
	.param .u64 .ptr .align 1 _Z8computeQiiPPiS0__param_2,
	.param .u64 .ptr .align 1 _Z8computeQiiPPiS0__param_3
)
{
	.reg .pred 	%p<11>;
	.reg .b32 	%r<122>;
	.reg .b64 	%rd<138>;

	ld.param.u32 	%r37, [_Z8computeQiiPPiS0__param_1];
	ld.param.u64 	%rd6, [_Z8computeQiiPPiS0__param_3];
	cvta.to.global.u64 	%rd1, %rd6;
	mov.u32 	%r38, %ctaid.x;
	mov.u32 	%r39, %ntid.x;
	mov.u32 	%r40, %tid.x;
	mad.lo.s32 	%r41, %r38, %r39, %r40;
	shl.b32 	%r1, %r41, 1;
	add.s32 	%r42, %r37, 1;
	shr.u32 	%r43, %r42, 31;
	add.s32 	%r44, %r42, %r43;
	shr.s32 	%r2, %r44, 1;
	setp.ge.s32 	%p1, %r1, %r2;
	@%p1 bra 	$L__BB0_11;
	ld.param.u32 	%r111, [_Z8computeQiiPPiS0__param_1];
	ld.param.u32 	%r109, [_Z8computeQiiPPiS0__param_0];
	sub.s32 	%r45, %r111, %r109;
	max.s32 	%r3, %r45, -1;
	sub.s32 	%r4, %r109, %r111;
	mov.u32 	%r113, %r1;
$L__BB0_2:
	add.s32 	%r6, %r113, 1;
	setp.le.s32 	%p2, %r113, %r3;
	@%p2 bra 	$L__BB0_10;
	ld.param.u64 	%rd137, [_Z8computeQiiPPiS0__param_2];
	add.s32 	%r7, %r113, %r4;
	add.s32 	%r8, %r7, -1;
	cvt.s64.s32 	%rd2, %r7;
	cvta.to.global.u64 	%rd7, %rd137;
	mul.wide.s32 	%rd8, %r7, 8;
	add.s64 	%rd3, %rd7, %rd8;
	ld.global.u64 	%rd9, [%rd3+-8];
	cvta.to.global.u64 	%rd10, %rd9;
	add.s32 	%r9, %r7, %r113;
	add.s32 	%r10, %r8, %r113;
	mul.wide.s32 	%rd11, %r9, 4;
	add.s64 	%rd12, %rd10, %rd11;
	ld.global.u32 	%r47, [%rd12+-4];
	st.global.u32 	[%rd12], %r47;
	setp.lt.u32 	%p3, %r113, 3;
	mov.b32 	%r121, 0;
	@%p3 bra 	$L__BB0_6;
	ld.param.u32 	%r112, [_Z8computeQiiPPiS0__param_1];
	ld.param.u32 	%r110, [_Z8computeQiiPPiS0__param_0];
	and.b32  	%r49, %r6, -4;
	neg.s32 	%r119, %r49;
	sub.s32 	%r50, %r110, %r112;
	add.s32 	%r51, %r50, %r113;
	add.s32 	%r52, %r51, 2;
	mul.lo.s32 	%r118, %r10, %r52;
	not.b32 	%r53, %r112;
	add.s32 	%r54, %r53, %r110;
	add.s32 	%r55, %r54, %r113;
	mul.lo.s32 	%r117, %r55, %r10;
	mul.lo.s32 	%r56, %r10, %r7;
	add.s32 	%r57, %r4, %r56;
	shl.b32 	%r58, %r113, 1;
	add.s32 	%r116, %r57, %r58;
	add.s32 	%r115, %r56, -1;
	mov.b32 	%r120, 0;
	mov.u32 	%r114, %r7;
$L__BB0_5:
	add.s32 	%r59, %r113, 1;
	and.b32  	%r121, %r59, -4;
	cvt.s64.s32 	%rd13, %r120;
	mul.wide.s32 	%rd14, %r120, 8;
	add.s64 	%rd15, %rd3, %rd14;
	ld.global.u64 	%rd16, [%rd15];
	cvta.to.global.u64 	%rd17, %rd16;
	mul.wide.s32 	%rd18, %r9, 4;
	add.s64 	%rd19, %rd17, %rd18;
	ld.global.u32 	%r60, [%rd19+-4];
	mul.lo.s32 	%r61, %r117, %r60;
	add.s64 	%rd20, %rd13, %rd2;
	shl.b64 	%rd21, %rd20, 3;
	add.s64 	%rd22, %rd1, %rd21;
	ld.global.u64 	%rd23, [%rd22+-8];
	cvta.to.global.u64 	%rd24, %rd23;
	add.s64 	%rd25, %rd24, %rd18;
	st.global.u32 	[%rd25], %r61;
	ld.global.u64 	%rd26, [%rd3+-8];
	cvta.to.global.u64 	%rd27, %rd26;
	shl.b64 	%rd28, %rd20, 2;
	add.s64 	%rd29, %rd27, %rd28;
	ld.global.u32 	%r62, [%rd29+-4];
	ld.global.u64 	%rd30, [%rd22+-8];
	cvta.to.global.u64 	%rd31, %rd30;
	add.s64 	%rd32, %rd31, %rd18;
	ld.global.u32 	%r63, [%rd32];
	add.s64 	%rd33, %rd27, %rd18;
	ld.global.u32 	%r64, [%rd33];
	mad.lo.s32 	%r65, %r63, %r62, %r64;
	st.global.u32 	[%rd33], %r65;
	ld.global.u64 	%rd34, [%rd15+8];
	cvta.to.global.u64 	%rd35, %rd34;
	add.s64 	%rd36, %rd35, %rd18;
	ld.global.u32 	%r66, [%rd36+-4];
	mad.lo.s32 	%r67, %r66, %r115, %r66;
	mul.wide.s32 	%rd37, %r114, 8;
	add.s64 	%rd38, %rd1, %rd37;
	ld.global.u64 	%rd39, [%rd38];
	cvta.to.global.u64 	%rd40, %rd39;
	add.s64 	%rd41, %rd40, %rd18;
	st.global.u32 	[%rd41], %r67;
	ld.global.u64 	%rd42, [%rd3+-8];
	cvta.to.global.u64 	%rd43, %rd42;
	mul.wide.s32 	%rd44, %r114, 4;
	add.s64 	%rd45, %rd43, %rd44;
	ld.global.u32 	%r68, [%rd45];
	ld.global.u64 	%rd46, [%rd38];
	cvta.to.global.u64 	%rd47, %rd46;
	add.s64 	%rd48, %rd47, %rd18;
	ld.global.u32 	%r69, [%rd48];
	add.s64 	%rd49, %rd43, %rd18;
	ld.global.u32 	%r70, [%rd49];
	mad.lo.s32 	%r71, %r69, %r68, %r70;
	st.global.u32 	[%rd49], %r71;
	ld.global.u64 	%rd50, [%rd15+16];
	cvta.to.global.u64 	%rd51, %rd50;
	add.s64 	%rd52, %rd51, %rd18;
	ld.global.u32 	%r72, [%rd52+-4];
	add.s32 	%r73, %r116, -1;
	mul.lo.s32 	%r74, %r73, %r72;
	cvt.s64.s32 	%rd53, %r8;
	add.s64 	%rd54, %rd13, %rd53;
	shl.b64 	%rd55, %rd54, 3;
	add.s64 	%rd56, %rd1, %rd55;
	ld.global.u64 	%rd57, [%rd56+16];
	cvta.to.global.u64 	%rd58, %rd57;
	add.s64 	%rd59, %rd58, %rd18;
	st.global.u32 	[%rd59], %r74;
	ld.global.u64 	%rd60, [%rd3+-8];
	cvta.to.global.u64 	%rd61, %rd60;
	shl.b64 	%rd62, %rd54, 2;
	add.s64 	%rd63, %rd61, %rd62;
	ld.global.u32 	%r75, [%rd63+8];
	ld.global.u64 	%rd64, [%rd56+16];
	cvta.to.global.u64 	%rd65, %rd64;
	add.s64 	%rd66, %rd65, %rd18;
	ld.global.u32 	%r76, [%rd66];
	add.s64 	%rd67, %rd61, %rd18;
	ld.global.u32 	%r77, [%rd67];
	mad.lo.s32 	%r78, %r76, %r75, %r77;
	st.global.u32 	[%rd67], %r78;
	ld.global.u64 	%rd68, [%rd15+24];
	cvta.to.global.u64 	%rd69, %rd68;
	add.s64 	%rd70, %rd69, %rd18;
	ld.global.u32 	%r79, [%rd70+-4];
	mul.lo.s32 	%r80, %r118, %r79;
	ld.global.u64 	%rd71, [%rd56+24];
	cvta.to.global.u64 	%rd72, %rd71;
	add.s64 	%rd73, %rd72, %rd18;
	st.global.u32 	[%rd73], %r80;
	ld.global.u64 	%rd74, [%rd3+-8];
	cvta.to.global.u64 	%rd75, %rd74;
	add.s64 	%rd76, %rd75, %rd62;
	ld.global.u32 	%r81, [%rd76+12];
	ld.global.u64 	%rd77, [%rd56+24];
	cvta.to.global.u64 	%rd78, %rd77;
	add.s64 	%rd79, %rd78, %rd18;
	ld.global.u32 	%r82, [%rd79];
	add.s64 	%rd80, %rd75, %rd18;
	ld.global.u32 	%r83, [%rd80];
	mad.lo.s32 	%r84, %r82, %r81, %r83;
	st.global.u32 	[%rd80], %r84;
	add.s32 	%r120, %r120, 4;
	add.s32 	%r119, %r119, 4;
	shl.b32 	%r85, %r10, 2;
	add.s32 	%r118, %r118, %r85;
	add.s32 	%r117, %r117, %r85;
	add.s32 	%r116, %r116, %r85;
	add.s32 	%r115, %r115, %r85;
	add.s32 	%r114, %r114, 4;
	setp.ne.s32 	%p4, %r119, 0;
	@%p4 bra 	$L__BB0_5;
$L__BB0_6:
	add.s32 	%r86, %r113, 1;
	and.b32  	%r32, %r86, 3;
	setp.eq.s32 	%p5, %r32, 0;
	@%p5 bra 	$L__BB0_10;
	add.s32 	%r33, %r121, %r7;
	cvt.s64.s32 	%rd81, %r121;
	mul.wide.s32 	%rd82, %r121, 8;
	add.s64 	%rd4, %rd3, %rd82;
	ld.global.u64 	%rd83, [%rd4];
	cvta.to.global.u64 	%rd84, %rd83;
	mul.wide.s32 	%rd85, %r9, 4;
	add.s64 	%rd86, %rd84, %rd85;
	ld.global.u32 	%r87, [%rd86+-4];
	add.s32 	%r88, %r33, -1;
	mul.lo.s32 	%r89, %r88, %r10;
	mul.lo.s32 	%r90, %r89, %r87;
	add.s64 	%rd87, %rd81, %rd2;
	shl.b64 	%rd88, %rd87, 3;
	add.s64 	%rd89, %rd1, %rd88;
	ld.global.u64 	%rd90, [%rd89+-8];
	cvta.to.global.u64 	%rd91, %rd90;
	add.s64 	%rd92, %rd91, %rd85;
	st.global.u32 	[%rd92], %r90;
	ld.global.u64 	%rd93, [%rd3+-8];
	cvta.to.global.u64 	%rd94, %rd93;
	shl.b64 	%rd95, %rd87, 2;
	add.s64 	%rd96, %rd94, %rd95;
	ld.global.u32 	%r91, [%rd96+-4];
	ld.global.u64 	%rd97, [%rd89+-8];
	cvta.to.global.u64 	%rd98, %rd97;
	add.s64 	%rd99, %rd98, %rd85;
	ld.global.u32 	%r92, [%rd99];
	add.s64 	%rd100, %rd94, %rd85;
	ld.global.u32 	%r93, [%rd100];
	mad.lo.s32 	%r94, %r92, %r91, %r93;
	st.global.u32 	[%rd100], %r94;
	setp.eq.s32 	%p6, %r32, 1;
	@%p6 bra 	$L__BB0_10;
	ld.global.u64 	%rd101, [%rd4+8];
	cvta.to.global.u64 	%rd102, %rd101;
	add.s64 	%rd104, %rd102, %rd85;
	ld.global.u32 	%r95, [%rd104+-4];
	mul.lo.s32 	%r34, %r33, %r10;
	mul.lo.s32 	%r96, %r34, %r95;
	mul.wide.s32 	%rd105, %r33, 8;
	add.s64 	%rd106, %rd1, %rd105;
	ld.global.u64 	%rd107, [%rd106];
	cvta.to.global.u64 	%rd108, %rd107;
	add.s64 	%rd109, %rd108, %rd85;
	st.global.u32 	[%rd109], %r96;
	ld.global.u64 	%rd110, [%rd3+-8];
	cvta.to.global.u64 	%rd111, %rd110;
	mul.wide.s32 	%rd112, %r33, 4;
	add.s64 	%rd113, %rd111, %rd112;
	ld.global.u32 	%r97, [%rd113];
	ld.global.u64 	%rd114, [%rd106];
	cvta.to.global.u64 	%rd115, %rd114;
	add.s64 	%rd116, %rd115, %rd85;
	ld.global.u32 	%r98, [%rd116];
	add.s64 	%rd117, %rd111, %rd85;
	ld.global.u32 	%r99, [%rd117];
	mad.lo.s32 	%r100, %r98, %r97, %r99;
	st.global.u32 	[%rd117], %r100;
	setp.eq.s32 	%p7, %r32, 2;
	@%p7 bra 	$L__BB0_10;
	add.s32 	%r101, %r121, 2;
	ld.global.u64 	%rd118, [%rd4+16];
	cvta.to.global.u64 	%rd119, %rd118;
	add.s64 	%rd121, %rd119, %rd85;
	ld.global.u32 	%r102, [%rd121+-4];
	add.s32 	%r103, %r34, %r10;
	mul.lo.s32 	%r104, %r103, %r102;
	cvt.s64.s32 	%rd122, %r101;
	add.s64 	%rd123, %rd122, %rd2;
	shl.b64 	%rd124, %rd123, 3;
	add.s64 	%rd125, %rd1, %rd124;
	ld.global.u64 	%rd126, [%rd125+-8];
	cvta.to.global.u64 	%rd127, %rd126;
	add.s64 	%rd128, %rd127, %rd85;
	st.global.u32 	[%rd128], %r104;
	ld.global.u64 	%rd129, [%rd3+-8];
	cvta.to.global.u64 	%rd130, %rd129;
	shl.b64 	%rd131, %rd123, 2;
	add.s64 	%rd132, %rd130, %rd131;
	ld.global.u32 	%r105, [%rd132+-4];
	ld.global.u64 	%rd133, [%rd125+-8];
	cvta.to.global.u64 	%rd134, %rd133;
	add.s64 	%rd135, %rd134, %rd85;
	ld.global.u32 	%r106, [%rd135];
	add.s64 	%rd136, %rd130, %rd85;
	ld.global.u32 	%r107, [%rd136];
	mad.lo.s32 	%r108, %r106, %r105, %r107;
	st.global.u32 	[%rd136], %r108;
$L__BB0_10:
	setp.le.s32 	%p8, %r113, %r1;
	add.s32 	%r113, %r113, 1;
	setp.lt.s32 	%p9, %r113, %r2;
	and.pred  	%p10, %p8, %p9;
	@%p10 bra 	$L__BB0_2;
$L__BB0_11:
	ret;

}
	// .globl	_Z9computeQDiiPPiS0_
.visible .entry _Z9computeQDiiPPiS0_(
	.param .u32 _Z9computeQDiiPPiS0__param_0,
	.param .u32 _Z9computeQDiiPPiS0__param_1,
	.param .u64 .ptr .align 1 _Z9computeQDiiPPiS0__param_2,
	.param .u64 .ptr .align 1 _Z9computeQDiiPPiS0__param_3
)
{
	.reg .pred 	%p<11>;
	.reg .b32 	%r<108>;
	.reg .b64 	%rd<138>;

	ld.param.u32 	%r32, [_Z9computeQDiiPPiS0__param_0];
	ld.param.u32 	%r33, [_Z9computeQDiiPPiS0__param_1];
	ld.param.u64 	%rd13, [_Z9computeQDiiPPiS0__param_2];
	ld.param.u64 	%rd14, [_Z9computeQDiiPPiS0__param_3];
	cvta.to.global.u64 	%rd1, %rd14;
	cvta.to.global.u64 	%rd2, %rd13;
	mov.u32 	%r1, %ntid.x;
	setp.ge.s32 	%p1, %r33, %r32;
	@%p1 bra 	$L__BB1_14;
	mov.u32 	%r34, %tid.x;
	mov.u32 	%r35, %ctaid.x;
	mad.lo.s32 	%r36, %r35, %r1, %r34;
	sub.s32 	%r37, %r36, %r32;
	add.s32 	%r38, %r37, %r33;
	add.s32 	%r99, %r38, 1;
	setp.gt.s32 	%p2, %r99, 0;
	@%p2 bra 	$L__BB1_14;
	setp.gt.s32 	%p3, %r33, 0;
	mov.u32 	%r39, %nctaid.x;
	mul.lo.s32 	%r3, %r1, %r39;
	@%p3 bra 	$L__BB1_3;
	bra.uni 	$L__BB1_13;
$L__BB1_3:
	and.b32  	%r4, %r33, 3;
	and.b32  	%r5, %r33, 2147483644;
	and.b32  	%r6, %r33, 1;
	neg.s32 	%r7, %r5;
$L__BB1_4:
	setp.lt.u32 	%p5, %r33, 4;
	neg.s32 	%r45, %r99;
	mul.wide.u32 	%rd21, %r45, 8;
	add.s64 	%rd3, %rd2, %rd21;
	ld.global.u64 	%rd22, [%rd3];
	cvta.to.global.u64 	%rd23, %rd22;
	not.b32 	%r46, %r99;
	add.s32 	%r9, %r33, %r46;
	mul.wide.s32 	%rd24, %r9, 4;
	add.s64 	%rd25, %rd23, %rd24;
	ld.global.u32 	%r47, [%rd25];
	sub.s32 	%r10, %r33, %r99;
	st.global.u32 	[%rd25+4], %r47;
	mov.b32 	%r106, 0;
	@%p5 bra 	$L__BB1_7;
	sub.s32 	%r48, 3, %r99;
	mul.lo.s32 	%r103, %r9, %r48;
	shl.b32 	%r12, %r9, 2;
	sub.s32 	%r49, 2, %r99;
	mul.lo.s32 	%r102, %r9, %r49;
	sub.s32 	%r50, 1, %r99;
	mul.lo.s32 	%r101, %r9, %r50;
	mul.wide.s32 	%rd26, %r99, 4;
	neg.s64 	%rd137, %rd26;
	mul.lo.s32 	%r51, %r99, %r9;
	neg.s32 	%r100, %r51;
	mul.wide.s32 	%rd27, %r99, 8;
	sub.s64 	%rd28, %rd2, %rd27;
	add.s64 	%rd136, %rd28, 32;
	sub.s64 	%rd29, %rd1, %rd27;
	add.s64 	%rd135, %rd29, 16;
	mov.u32 	%r104, %r7;
$L__BB1_6:
	.pragma "nounroll";
	ld.global.u64 	%rd30, [%rd136+-24];
	cvta.to.global.u64 	%rd31, %rd30;
	mul.wide.s32 	%rd32, %r9, 4;
	add.s64 	%rd33, %rd31, %rd32;
	ld.global.u32 	%r52, [%rd33];
	mul.lo.s32 	%r53, %r100, %r52;
	ld.global.u64 	%rd34, [%rd135+-16];
	cvta.to.global.u64 	%rd35, %rd34;
	mul.wide.s32 	%rd36, %r10, 4;
	add.s64 	%rd37, %rd35, %rd36;
	st.global.u32 	[%rd37], %r53;
	ld.global.u64 	%rd38, [%rd3];
	cvta.to.global.u64 	%rd39, %rd38;
	add.s64 	%rd40, %rd39, %rd137;
	ld.global.u32 	%r54, [%rd40];
	ld.global.u64 	%rd41, [%rd135+-16];
	cvta.to.global.u64 	%rd42, %rd41;
	add.s64 	%rd43, %rd42, %rd36;
	ld.global.u32 	%r55, [%rd43];
	add.s64 	%rd44, %rd39, %rd36;
	ld.global.u32 	%r56, [%rd44];
	mad.lo.s32 	%r57, %r55, %r54, %r56;
	st.global.u32 	[%rd44], %r57;
	ld.global.u64 	%rd45, [%rd136+-16];
	cvta.to.global.u64 	%rd46, %rd45;
	add.s64 	%rd47, %rd46, %rd32;
	ld.global.u32 	%r58, [%rd47];
	mul.lo.s32 	%r59, %r101, %r58;
	ld.global.u64 	%rd48, [%rd135+-8];
	cvta.to.global.u64 	%rd49, %rd48;
	add.s64 	%rd50, %rd49, %rd36;
	st.global.u32 	[%rd50], %r59;
	ld.global.u64 	%rd51, [%rd3];
	cvta.to.global.u64 	%rd52, %rd51;
	add.s64 	%rd53, %rd52, %rd137;
	ld.global.u32 	%r60, [%rd53+4];
	ld.global.u64 	%rd54, [%rd135+-8];
	cvta.to.global.u64 	%rd55, %rd54;
	add.s64 	%rd56, %rd55, %rd36;
	ld.global.u32 	%r61, [%rd56];
	add.s64 	%rd57, %rd52, %rd36;
	ld.global.u32 	%r62, [%rd57];
	mad.lo.s32 	%r63, %r61, %r60, %r62;
	st.global.u32 	[%rd57], %r63;
	ld.global.u64 	%rd58, [%rd136+-8];
	cvta.to.global.u64 	%rd59, %rd58;
	add.s64 	%rd60, %rd59, %rd32;
	ld.global.u32 	%r64, [%rd60];
	mul.lo.s32 	%r65, %r102, %r64;
	ld.global.u64 	%rd61, [%rd135];
	cvta.to.global.u64 	%rd62, %rd61;
	add.s64 	%rd63, %rd62, %rd36;
	st.global.u32 	[%rd63], %r65;
	ld.global.u64 	%rd64, [%rd3];
	cvta.to.global.u64 	%rd65, %rd64;
	add.s64 	%rd66, %rd65, %rd137;
	ld.global.u32 	%r66, [%rd66+8];
	ld.global.u64 	%rd67, [%rd135];
	cvta.to.global.u64 	%rd68, %rd67;
	add.s64 	%rd69, %rd68, %rd36;
	ld.global.u32 	%r67, [%rd69];
	add.s64 	%rd70, %rd65, %rd36;
	ld.global.u32 	%r68, [%rd70];
	mad.lo.s32 	%r69, %r67, %r66, %r68;
	st.global.u32 	[%rd70], %r69;
	ld.global.u64 	%rd71, [%rd136];
	cvta.to.global.u64 	%rd72, %rd71;
	add.s64 	%rd73, %rd72, %rd32;
	ld.global.u32 	%r70, [%rd73];
	mul.lo.s32 	%r71, %r103, %r70;
	ld.global.u64 	%rd74, [%rd135+8];
	cvta.to.global.u64 	%rd75, %rd74;
	add.s64 	%rd76, %rd75, %rd36;
	st.global.u32 	[%rd76], %r71;
	ld.global.u64 	%rd77, [%rd3];
	cvta.to.global.u64 	%rd78, %rd77;
	add.s64 	%rd79, %rd78, %rd137;
	ld.global.u32 	%r72, [%rd79+12];
	ld.global.u64 	%rd80, [%rd135+8];
	cvta.to.global.u64 	%rd81, %rd80;
	add.s64 	%rd82, %rd81, %rd36;
	ld.global.u32 	%r73, [%rd82];
	add.s64 	%rd83, %rd78, %rd36;
	ld.global.u32 	%r74, [%rd83];
	mad.lo.s32 	%r75, %r73, %r72, %r74;
	st.global.u32 	[%rd83], %r75;
	add.s32 	%r104, %r104, 4;
	add.s32 	%r103, %r103, %r12;
	add.s32 	%r102, %r102, %r12;
	add.s32 	%r101, %r101, %r12;
	add.s64 	%rd137, %rd137, 16;
	add.s32 	%r100, %r100, %r12;
	add.s64 	%rd136, %rd136, 32;
	add.s64 	%rd135, %rd135, 32;
	setp.ne.s32 	%p6, %r104, 0;
	mov.u32 	%r106, %r5;
	@%p6 bra 	$L__BB1_6;
$L__BB1_7:
	setp.eq.s32 	%p7, %r4, 0;
	@%p7 bra 	$L__BB1_12;
	setp.eq.s32 	%p8, %r4, 1;
	@%p8 bra 	$L__BB1_10;
	sub.s32 	%r76, %r106, %r99;
	mul.wide.s32 	%rd84, %r76, 8;
	add.s64 	%rd85, %rd2, %rd84;
	ld.global.u64 	%rd86, [%rd85+8];
	cvta.to.global.u64 	%rd87, %rd86;
	mul.wide.s32 	%rd88, %r9, 4;
	add.s64 	%rd89, %rd87, %rd88;
	ld.global.u32 	%r77, [%rd89];
	mul.lo.s32 	%r78, %r76, %r9;
	mul.lo.s32 	%r79, %r78, %r77;
	add.s64 	%rd90, %rd1, %rd84;
	ld.global.u64 	%rd91, [%rd90];
	cvta.to.global.u64 	%rd92, %rd91;
	mul.wide.s32 	%rd93, %r10, 4;
	add.s64 	%rd94, %rd92, %rd93;
	st.global.u32 	[%rd94], %r79;
	ld.global.u64 	%rd95, [%rd3];
	cvta.to.global.u64 	%rd96, %rd95;
	mul.wide.s32 	%rd97, %r76, 4;
	add.s64 	%rd98, %rd96, %rd97;
	ld.global.u32 	%r80, [%rd98];
	ld.global.u64 	%rd99, [%rd90];
	cvta.to.global.u64 	%rd100, %rd99;
	add.s64 	%rd101, %rd100, %rd93;
	ld.global.u32 	%r81, [%rd101];
	add.s64 	%rd102, %rd96, %rd93;
	ld.global.u32 	%r82, [%rd102];
	mad.lo.s32 	%r83, %r81, %r80, %r82;
	st.global.u32 	[%rd102], %r83;
	ld.global.u64 	%rd103, [%rd85+16];
	cvta.to.global.u64 	%rd104, %rd103;
	add.s64 	%rd105, %rd104, %rd88;
	ld.global.u32 	%r84, [%rd105];
	add.s32 	%r85, %r78, %r9;
	mul.lo.s32 	%r86, %r85, %r84;
	ld.global.u64 	%rd106, [%rd90+8];
	cvta.to.global.u64 	%rd107, %rd106;
	add.s64 	%rd108, %rd107, %rd93;
	st.global.u32 	[%rd108], %r86;
	ld.global.u64 	%rd109, [%rd3];
	cvta.to.global.u64 	%rd110, %rd109;
	add.s64 	%rd111, %rd110, %rd97;
	ld.global.u32 	%r87, [%rd111+4];
	ld.global.u64 	%rd112, [%rd90+8];
	cvta.to.global.u64 	%rd113, %rd112;
	add.s64 	%rd114, %rd113, %rd93;
	ld.global.u32 	%r88, [%rd114];
	add.s64 	%rd115, %rd110, %rd93;
	ld.global.u32 	%r89, [%rd115];
	mad.lo.s32 	%r90, %r88, %r87, %r89;
	st.global.u32 	[%rd115], %r90;
	add.s32 	%r106, %r106, 2;
$L__BB1_10:
	setp.eq.s32 	%p9, %r6, 0;
	@%p9 bra 	$L__BB1_12;
	sub.s32 	%r91, %r106, %r99;
	mul.wide.s32 	%rd116, %r91, 8;
	add.s64 	%rd117, %rd2, %rd116;
	ld.global.u64 	%rd118, [%rd117+8];
	cvta.to.global.u64 	%rd119, %rd118;
	mul.wide.s32 	%rd120, %r9, 4;
	add.s64 	%rd121, %rd119, %rd120;
	ld.global.u32 	%r92, [%rd121];
	mul.lo.s32 	%r93, %r91, %r9;
	mul.lo.s32 	%r94, %r93, %r92;
	add.s64 	%rd122, %rd1, %rd116;
	ld.global.u64 	%rd123, [%rd122];
	cvta.to.global.u64 	%rd124, %rd123;
	mul.wide.s32 	%rd125, %r10, 4;
	add.s64 	%rd126, %rd124, %rd125;
	st.global.u32 	[%rd126], %r94;
	ld.global.u64 	%rd127, [%rd3];
	cvta.to.global.u64 	%rd128, %rd127;
	mul.wide.s32 	%rd129, %r91, 4;
	add.s64 	%rd130, %rd128, %rd129;
	ld.global.u32 	%r95, [%rd130];
	ld.global.u64 	%rd131, [%rd122];
	cvta.to.global.u64 	%rd132, %rd131;
	add.s64 	%rd133, %rd132, %rd125;
	ld.global.u32 	%r96, [%rd133];
	add.s64 	%rd134, %rd128, %rd125;
	ld.global.u32 	%r97, [%rd134];
	mad.lo.s32 	%r98, %r96, %r95, %r97;
	st.global.u32 	[%rd134], %r98;
$L__BB1_12:
	add.s32 	%r99, %r99, %r3;
	setp.lt.s32 	%p10, %r99, 1;
	@%p10 bra 	$L__BB1_4;
	bra.uni 	$L__BB1_14;
$L__BB1_13:
	neg.s32 	%r40, %r99;
	mul.wide.u32 	%rd15, %r40, 8;
	add.s64 	%rd16, %rd2, %rd15;
	ld.global.u64 	%rd17, [%rd16];
	cvta.to.global.u64 	%rd18, %rd17;
	not.b32 	%r41, %r99;
	add.s32 	%r42, %r33, %r41;
	mul.wide.s32 	%rd19, %r42, 4;
	add.s64 	%rd20, %rd18, %rd19;
	ld.global.u32 	%r43, [%rd20];
	st.global.u32 	[%rd20+4], %r43;
	add.s32 	%r99, %r99, %r3;
	setp.lt.s32 	%p4, %r99, 1;
	@%p4 bra 	$L__BB1_13;
$L__BB1_14:
	ret;

}


// ===== COMPILED SASS (sm_100) =====

	.target	sm_100

	.elftype	@"ET_EXEC"


//--------------------- .note.nv.tkinfo           --------------------------
	.section	.note.nv.tkinfo,"",@"SHT_NOTE"
	.sectionflags	@"SHF_NOTE_NV_TKINFO"
	.tkinfo
        /*0018*/ 	.word	0x00000002
        /*0030*/ 	.string	""
        /*0030*/ 	.string	"ptxas"
        /*0030*/ 	.string	"Cuda compilation tools, release 13.0, V13.0.88"
        /*0030*/ 	.string	"Build cuda_13.0.r13.0/compiler.36424714_0"
        /*0030*/ 	.string	"-arch sm_100 -m 64 "



//--------------------- .note.nv.cuinfo           --------------------------
	.section	.note.nv.cuinfo,"",@"SHT_NOTE"
	.sectionflags	@"SHF_NOTE_NV_CUINFO"
        /*0018*/ 	.short	0x0002
        /*001a*/ 	.short	0x0064
        /*001c*/ 	.short	0x0082
	.zero		2


//--------------------- .nv.info                  --------------------------
	.section	.nv.info,"",@"SHT_CUDA_INFO"
	.align	4


	//----- nvinfo : EIATTR_REGCOUNT
	.align		4
        /*0000*/ 	.byte	0x04, 0x2f
        /*0002*/ 	.short	(.L_1 - .L_0)
	.align		4
.L_0:
        /*0004*/ 	.word	index@(_Z8computeQiiPPiS0_)
        /*0008*/ 	.word	0x00000028


	//----- nvinfo : EIATTR_FRAME_SIZE
	.align		4
.L_1:
        /*000c*/ 	.byte	0x04, 0x11
        /*000e*/ 	.short	(.L_3 - .L_2)
	.align		4
.L_2:
        /*0010*/ 	.word	index@(_Z8computeQiiPPiS0_)
        /*0014*/ 	.word	0x00000000


	//----- nvinfo : EIATTR_REGCOUNT
	.align		4
.L_3:
        /*0018*/ 	.byte	0x04, 0x2f
        /*001a*/ 	.short	(.L_5 - .L_4)
	.align		4
.L_4:
        /*001c*/ 	.word	index@(_Z9computeQDiiPPiS0_)
        /*0020*/ 	.word	0x00000020


	//----- nvinfo : EIATTR_FRAME_SIZE
	.align		4
.L_5:
        /*0024*/ 	.byte	0x04, 0x11
        /*0026*/ 	.short	(.L_7 - .L_6)
	.align		4
.L_6:
        /*0028*/ 	.word	index@(_Z9computeQDiiPPiS0_)
        /*002c*/ 	.word	0x00000000


	//----- nvinfo : EIATTR_MIN_STACK_SIZE
	.align		4
.L_7:
        /*0030*/ 	.byte	0x04, 0x12
        /*0032*/ 	.short	(.L_9 - .L_8)
	.align		4
.L_8:
        /*0034*/ 	.word	index@(_Z9computeQDiiPPiS0_)
        /*0038*/ 	.word	0x00000000


	//----- nvinfo : EIATTR_MIN_STACK_SIZE
	.align		4
.L_9:
        /*003c*/ 	.byte	0x04, 0x12
        /*003e*/ 	.short	(.L_11 - .L_10)
	.align		4
.L_10:
        /*0040*/ 	.word	index@(_Z8computeQiiPPiS0_)
        /*0044*/ 	.word	0x00000000
.L_11:


//--------------------- .nv.compat                --------------------------
	.section	.nv.compat,"",@"SHT_CUDA_COMPAT_INFO"
	.align	4
        /*0000*/ 	.byte	0x02, 0x09, 0x00, 0x00, 0x02, 0x02, 0x01, 0x00, 0x02, 0x05, 0x05, 0x00, 0x03, 0x07, 0x01, 0x01
        /*0010*/ 	.byte	0x02, 0x03, 0x00, 0x00, 0x02, 0x06, 0x01, 0x00, 0x04, 0x0b, 0x08, 0x00, 0x09, 0x00, 0x00, 0x00
        /*0020*/ 	.byte	0x00, 0x00, 0x00, 0x00


//--------------------- .nv.info._Z9computeQDiiPPiS0_ --------------------------
	.section	.nv.info._Z9computeQDiiPPiS0_,"",@"SHT_CUDA_INFO"
	.sectionflags	@""
	.align	4


	//----- nvinfo : EIATTR_CUDA_API_VERSION
	.align		4
        /*0000*/ 	.byte	0x04, 0x37
        /*0002*/ 	.short	(.L_13 - .L_12)
.L_12:
        /*0004*/ 	.word	0x00000082


	//----- nvinfo : EIATTR_KPARAM_INFO
	.align		4
.L_13:
        /*0008*/ 	.byte	0x04, 0x17
        /*000a*/ 	.short	(.L_15 - .L_14)
.L_14:
        /*000c*/ 	.word	0x00000000
        /*0010*/ 	.short	0x0003
        /*0012*/ 	.short	0x0010
        /*0014*/ 	.byte	0x00, 0xf5, 0x21, 0x00


	//----- nvinfo : EIATTR_KPARAM_INFO
	.align		4
.L_15:
        /*0018*/ 	.byte	0x04, 0x17
        /*001a*/ 	.short	(.L_17 - .L_16)
.L_16:
        /*001c*/ 	.word	0x00000000
        /*0020*/ 	.short	0x0002
        /*0022*/ 	.short	0x0008
        /*0024*/ 	.byte	0x00, 0xf5, 0x21, 0x00


	//----- nvinfo : EIATTR_KPARAM_INFO
	.align		4
.L_17:
        /*0028*/ 	.byte	0x04, 0x17
        /*002a*/ 	.short	(.L_19 - .L_18)
.L_18:
        /*002c*/ 	.word	0x00000000
        /*0030*/ 	.short	0x0001
        /*0032*/ 	.short	0x0004
        /*0034*/ 	.byte	0x00, 0xf0, 0x11, 0x00


	//----- nvinfo : EIATTR_KPARAM_INFO
	.align		4
.L_19:
        /*0038*/ 	.byte	0x04, 0x17
        /*003a*/ 	.short	(.L_21 - .L_20)
.L_20:
        /*003c*/ 	.word	0x00000000
        /*0040*/ 	.short	0x0000
        /*0042*/ 	.short	0x0000
        /*0044*/ 	.byte	0x00, 0xf0, 0x11, 0x00


	//----- nvinfo : EIATTR_SPARSE_MMA_MASK
	.align		4
.L_21:
        /*0048*/ 	.byte	0x03, 0x50
        /*004a*/ 	.short	0x0000


	//----- nvinfo : EIATTR_MAXREG_COUNT
	.align		4
        /*004c*/ 	.byte	0x03, 0x1b
        /*004e*/ 	.short	0x00ff


	//----- nvinfo : EIATTR_MERCURY_ISA_VERSION
	.align		4
        /*0050*/ 	.byte	0x03, 0x5f
        /*0052*/ 	.short	0x0101


	//----- nvinfo : EIATTR_VRC_CTA_INIT_COUNT
	.align		4
        /*0054*/ 	.byte	0x02, 0x4a
	.zero		1
	.zero		1


	//----- nvinfo : EIATTR_EXIT_INSTR_OFFSETS
	.align		4
        /*0058*/ 	.byte	0x04, 0x1c
        /*005a*/ 	.short	(.L_23 - .L_22)


	//   ....[0]....
.L_22:
        /*005c*/ 	.word	0x00000030


	//   ....[1]....
        /*0060*/ 	.word	0x000000b0


	//   ....[2]....
        /*0064*/ 	.word	0x000001d0


	//   ....[3]....
        /*0068*/ 	.word	0x00000e30


	//----- nvinfo : EIATTR_CRS_STACK_SIZE
	.align		4
.L_23:
        /*006c*/ 	.byte	0x04, 0x1e
        /*006e*/ 	.short	(.L_25 - .L_24)
.L_24:
        /*0070*/ 	.word	0x00000000


	//----- nvinfo : EIATTR_CBANK_PARAM_SIZE
	.align		4
.L_25:
        /*0074*/ 	.byte	0x03, 0x19
        /*0076*/ 	.short	0x0018


	//----- nvinfo : EIATTR_PARAM_CBANK
	.align		4
        /*0078*/ 	.byte	0x04, 0x0a
        /*007a*/ 	.short	(.L_27 - .L_26)
	.align		4
.L_26:
        /*007c*/ 	.word	index@(.nv.constant0._Z9computeQDiiPPiS0_)
        /*0080*/ 	.short	0x0380
        /*0082*/ 	.short	0x0018


	//----- nvinfo : EIATTR_SW_WAR
	.align		4
.L_27:
        /*0084*/ 	.byte	0x04, 0x36
        /*0086*/ 	.short	(.L_29 - .L_28)
.L_28:
        /*0088*/ 	.word	0x00000008
.L_29:


//--------------------- .nv.info._Z8computeQiiPPiS0_ --------------------------
	.section	.nv.info._Z8computeQiiPPiS0_,"",@"SHT_CUDA_INFO"
	.sectionflags	@""
	.align	4


	//----- nvinfo : EIATTR_CUDA_API_VERSION
	.align		4
        /*0000*/ 	.byte	0x04, 0x37
        /*0002*/ 	.short	(.L_31 - .L_30)
.L_30:
        /*0004*/ 	.word	0x00000082


	//----- nvinfo : EIATTR_KPARAM_INFO
	.align		4
.L_31:
        /*0008*/ 	.byte	0x04, 0x17
        /*000a*/ 	.short	(.L_33 - .L_32)
.L_32:
        /*000c*/ 	.word	0x00000000
        /*0010*/ 	.short	0x0003
        /*0012*/ 	.short	0x0010
        /*0014*/ 	.byte	0x00, 0xf5, 0x21, 0x00


	//----- nvinfo : EIATTR_KPARAM_INFO
	.align		4
.L_33:
        /*0018*/ 	.byte	0x04, 0x17
        /*001a*/ 	.short	(.L_35 - .L_34)
.L_34:
        /*001c*/ 	.word	0x00000000
        /*0020*/ 	.short	0x0002
        /*0022*/ 	.short	0x0008
        /*0024*/ 	.byte	0x00, 0xf5, 0x21, 0x00


	//----- nvinfo : EIATTR_KPARAM_INFO
	.align		4
.L_35:
        /*0028*/ 	.byte	0x04, 0x17
        /*002a*/ 	.short	(.L_37 - .L_36)
.L_36:
        /*002c*/ 	.word	0x00000000
        /*0030*/ 	.short	0x0001
        /*0032*/ 	.short	0x0004
        /*0034*/ 	.byte	0x00, 0xf0, 0x11, 0x00


	//----- nvinfo : EIATTR_KPARAM_INFO
	.align		4
.L_37:
        /*0038*/ 	.byte	0x04, 0x17
        /*003a*/ 	.short	(.L_39 - .L_38)
.L_38:
        /*003c*/ 	.word	0x00000000
        /*0040*/ 	.short	0x0000
        /*0042*/ 	.short	0x0000
        /*0044*/ 	.byte	0x00, 0xf0, 0x11, 0x00


	//----- nvinfo : EIATTR_SPARSE_MMA_MASK
	.align		4
.L_39:
        /*0048*/ 	.byte	0x03, 0x50
        /*004a*/ 	.short	0x0000


	//----- nvinfo : EIATTR_MAXREG_COUNT
	.align		4
        /*004c*/ 	.byte	0x03, 0x1b
        /*004e*/ 	.short	0x00ff


	//----- nvinfo : EIATTR_MERCURY_ISA_VERSION
	.align		4
        /*0050*/ 	.byte	0x03, 0x5f
        /*0052*/ 	.short	0x0101


	//----- nvinfo : EIATTR_VRC_CTA_INIT_COUNT
	.align		4
        /*0054*/ 	.byte	0x02, 0x4a
	.zero		1
	.zero		1


	//----- nvinfo : EIATTR_EXIT_INSTR_OFFSETS
	.align		4
        /*0058*/ 	.byte	0x04, 0x1c
        /*005a*/ 	.short	(.L_41 - .L_40)


	//   ....[0]....
.L_40:
        /*005c*/ 	.word	0x000000b0


	//   ....[1]....
        /*0060*/ 	.word	0x00000ea0


	//   ....[2]....
        /*0064*/ 	.word	0x00000f20


	//----- nvinfo : EIATTR_CRS_STACK_SIZE
	.align		4
.L_41:
        /*0068*/ 	.byte	0x04, 0x1e
        /*006a*/ 	.short	(.L_43 - .L_42)
.L_42:
        /*006c*/ 	.word	0x00000000


	//----- nvinfo : EIATTR_CBANK_PARAM_SIZE
	.align		4
.L_43:
        /*0070*/ 	.byte	0x03, 0x19
        /*0072*/ 	.short	0x0018


	//----- nvinfo : EIATTR_PARAM_CBANK
	.align		4
        /*0074*/ 	.byte	0x04, 0x0a
        /*0076*/ 	.short	(.L_45 - .L_44)
	.align		4
.L_44:
        /*0078*/ 	.word	index@(.nv.constant0._Z8computeQiiPPiS0_)
        /*007c*/ 	.short	0x0380
        /*007e*/ 	.short	0x0018


	//----- nvinfo : EIATTR_SW_WAR
	.align		4
.L_45:
        /*0080*/ 	.byte	0x04, 0x36
        /*0082*/ 	.short	(.L_47 - .L_46)
.L_46:
        /*0084*/ 	.word	0x00000008
.L_47:


//--------------------- .nv.callgraph             --------------------------
	.section	.nv.callgraph,"",@"SHT_CUDA_CALLGRAPH"
	.align	4
	.sectionentsize	8
	.align		4
        /*0000*/ 	.word	0x00000000
	.align		4
        /*0004*/ 	.word	0xffffffff
	.align		4
        /*0008*/ 	.word	0x00000000
	.align		4
        /*000c*/ 	.word	0xfffffffe
	.align		4
        /*0010*/ 	.word	0x00000000
	.align		4
        /*0014*/ 	.word	0xfffffffd
	.align		4
        /*0018*/ 	.word	0x00000000
	.align		4
        /*001c*/ 	.word	0xfffffffc


//--------------------- .text._Z9computeQDiiPPiS0_ --------------------------
	.section	.text._Z9computeQDiiPPiS0_,"ax",@progbits
	.align	128
        .global         _Z9computeQDiiPPiS0_
        .type           _Z9computeQDiiPPiS0_,@function
        .size           _Z9computeQDiiPPiS0_,(.L_x_16 - _Z9computeQDiiPPiS0_)
        .other          _Z9computeQDiiPPiS0_,@"STO_CUDA_ENTRY STV_DEFAULT"
_Z9computeQDiiPPiS0_:
.text._Z9computeQDiiPPiS0_:
[----:B------:R-:W-:Y:S08]  /*0000*/  LDC R1, c[0x0][0x37c] ;  /* 0x0000df00ff017b82 */ /* 0x000ff00000000800 */
[----:B------:R-:W0:Y:S02]  /*0010*/  LDC.64 R2, c[0x0][0x380] ;  /* 0x0000e000ff027b82 */ /* 0x000e240000000a00 */
[----:B0-----:R-:W-:-:S13]  /*0020*/  ISETP.GE.AND P0, PT, R3, R2, PT ;  /* 0x000000020300720c */ /* 0x001fda0003f06270 */
[----:B------:R-:W-:Y:S05]  /*0030*/  @P0 EXIT ;  /* 0x000000000000094d */ /* 0x000fea0003800000 */
[----:B------:R-:W0:Y:S01]  /*0040*/  S2R R5, SR_TID.X ;  /* 0x0000000000057919 */ /* 0x000e220000002100 */
[----:B------:R-:W0:Y:S01]  /*0050*/  LDCU UR4, c[0x0][0x360] ;  /* 0x00006c00ff0477ac */ /* 0x000e220008000800 */
[----:B------:R-:W0:Y:S02]  /*0060*/  S2R R0, SR_CTAID.X ;  /* 0x0000000000007919 */ /* 0x000e240000002500 */
[----:B0-----:R-:W-:-:S05]  /*0070*/  IMAD R5, R0, UR4, R5 ;  /* 0x0000000400057c24 */ /* 0x001fca000f8e0205 */
[----:B------:R-:W-:-:S04]  /*0080*/  IADD3 R2, PT, PT, R5, -R2, RZ ;  /* 0x8000000205027210 */ /* 0x000fc80007ffe0ff */
[----:B------:R-:W-:-:S04]  /*0090*/  IADD3.X R0, PT, PT, R2, R3, RZ, PT, !PT ;  /* 0x0000000302007210 */ /* 0x000fc80003ffe4ff */
[----:B------:R-:W-:-:S13]  /*00a0*/  ISETP.GT.AND P0, PT, R0, RZ, PT ;  /* 0x000000ff0000720c */ /* 0x000fda0003f04270 */
[----:B------:R-:W-:Y:S05]  /*00b0*/  @P0 EXIT ;  /* 0x000000000000094d */ /* 0x000fea0003800000 */
[----:B------:R-:W0:Y:S01]  /*00c0*/  LDCU UR5, c[0x0][0x370] ;  /* 0x00006e00ff0577ac */ /* 0x000e220008000800 */
[----:B------:R-:W1:Y:S01]  /*00d0*/  LDC.64 R8, c[0x0][0x388] ;  /* 0x0000e200ff087b82 */ /* 0x000e620000000a00 */
[----:B------:R-:W-:Y:S01]  /*00e0*/  ISETP.GT.AND P0, PT, R3, RZ, PT ;  /* 0x000000ff0300720c */ /* 0x000fe20003f04270 */
[----:B------:R-:W2:Y:S01]  /*00f0*/  LDCU.64 UR6, c[0x0][0x358] ;  /* 0x00006b00ff0677ac */ /* 0x000ea20008000a00 */
[----:B0-----:R-:W-:-:S11]  /*0100*/  UIMAD UR4, UR4, UR5, URZ ;  /* 0x00000005040472a4 */ /* 0x001fd6000f8e02ff */
[----:B------:R-:W-:Y:S05]  /*0110*/  @P0 BRA `(.L_x_0) ;  /* 0x0000000000300947 */ /* 0x000fea0003800000 */
.L_x_1:
[----:B------:R-:W-:-:S05]  /*0120*/  IADD3 R5, PT, PT, -R0, RZ, RZ ;  /* 0x000000ff00057210 */ /* 0x000fca0007ffe1ff */
[----:B-1----:R-:W-:-:S06]  /*0130*/  IMAD.WIDE.U32 R4, R5, 0x8, R8 ;  /* 0x0000000805047825 */ /* 0x002fcc00078e0008 */
[----:B--2---:R-:W2:Y:S01]  /*0140*/  LDG.E.64 R4, desc[UR6][R4.64] ;  /* 0x0000000604047981 */ /* 0x004ea2000c1e1b00 */
[----:B------:R-:W-:-:S04]  /*0150*/  LOP3.LUT R2, RZ, R0, RZ, 0x33, !PT ;  /* 0x00000000ff027212 */ /* 0x000fc800078e33ff */
[----:B0-----:R-:W-:-:S05]  /*0160*/  IADD3 R7, PT, PT, R2, R3, RZ ;  /* 0x0000000302077210 */ /* 0x001fca0007ffe0ff */
[----:B--2---:R-:W-:-:S05]  /*0170*/  IMAD.WIDE R6, R7, 0x4, R4 ;  /* 0x0000000407067825 */ /* 0x004fca00078e0204 */
[----:B------:R-:W2:Y:S01]  /*0180*/  LDG.E R11, desc[UR6][R6.64] ;  /* 0x00000006060b7981 */ /* 0x000ea2000c1e1900 */
[----:B------:R-:W-:-:S04]  /*0190*/  IADD3 R0, PT, PT, R0, UR4, RZ ;  /* 0x0000000400007c10 */ /* 0x000fc8000fffe0ff */
[----:B------:R-:W-:Y:S01]  /*01a0*/  ISETP.GE.AND P0, PT, R0, 0x1, PT ;  /* 0x000000010000780c */ /* 0x000fe20003f06270 */
[----:B--2---:R0:W-:-:S12]  /*01b0*/  STG.E desc[UR6][R6.64+0x4], R11 ;  /* 0x0000040b06007986 */ /* 0x0041d8000c101906 */
[----:B------:R-:W-:Y:S05]  /*01c0*/  @!P0 BRA `(.L_x_1) ;  /* 0xfffffffc00d48947 */ /* 0x000fea000383ffff */
[----:B------:R-:W-:Y:S05]  /*01d0*/  EXIT ;  /* 0x000000000000794d */ /* 0x000fea0003800000 */
.L_x_0:
[C---:B------:R-:W-:Y:S02]  /*01e0*/  LOP3.LUT R2, R3.reuse, 0x7ffffffc, RZ, 0xc0, !PT ;  /* 0x7ffffffc03027812 */ /* 0x040fe400078ec0ff */
[----:B------:R-:W-:Y:S02]  /*01f0*/  LOP3.LUT R3, R3, 0x3, RZ, 0xc0, !PT ;  /* 0x0000000303037812 */ /* 0x000fe400078ec0ff */
[----:B------:R-:W-:-:S07]  /*0200*/  IADD3 R4, PT, PT, -R2, RZ, RZ ;  /* 0x000000ff02047210 */ /* 0x000fce0007ffe1ff */
.L_x_6:
[----:B0-----:R-:W0:Y:S01]  /*0210*/  LDC.64 R10, c[0x0][0x388] ;  /* 0x0000e200ff0a7b82 */ /* 0x001e220000000a00 */
[----:B-1----:R-:W-:-:S07]  /*0220*/  IADD3 R9, PT, PT, -R0, RZ, RZ ;  /* 0x000000ff00097210 */ /* 0x002fce0007ffe1ff */
[----:B--2---:R-:W1:Y:S01]  /*0230*/  LDC R5, c[0x0][0x384] ;  /* 0x0000e100ff057b82 */ /* 0x004e620000000800 */
[----:B0-----:R-:W-:-:S05]  /*0240*/  IMAD.WIDE.U32 R8, R9, 0x8, R10 ;  /* 0x0000000809087825 */ /* 0x001fca00078e000a */
[----:B--2---:R-:W2:Y:S01]  /*0250*/  LDG.E.64 R12, desc[UR6][R8.64] ;  /* 0x00000006080c7981 */ /* 0x004ea2000c1e1b00 */
[----:B------:R-:W-:-:S04]  /*0260*/  LOP3.LUT R6, RZ, R0, RZ, 0x33, !PT ;  /* 0x00000000ff067212 */ /* 0x000fc800078e33ff */
[----:B-1----:R-:W-:-:S05]  /*0270*/  IADD3 R6, PT, PT, R6, R5, RZ ;  /* 0x0000000506067210 */ /* 0x002fca0007ffe0ff */
[----:B--2---:R-:W-:-:S05]  /*0280*/  IMAD.WIDE R12, R6, 0x4, R12 ;  /* 0x00000004060c7825 */ /* 0x004fca00078e020c */
[----:B------:R-:W2:Y:S01]  /*0290*/  LDG.E R15, desc[UR6][R12.64] ;  /* 0x000000060c0f7981 */ /* 0x000ea2000c1e1900 */
[----:B------:R-:W-:Y:S01]  /*02a0*/  ISETP.GE.U32.AND P0, PT, R5, 0x4, PT ;  /* 0x000000040500780c */ /* 0x000fe20003f06070 */
[----:B------:R-:W-:Y:S01]  /*02b0*/  HFMA2 R23, -RZ, RZ, 0, 0 ;  /* 0x00000000ff177431 */ /* 0x000fe200000001ff */
[----:B------:R-:W-:Y:S01]  /*02c0*/  IADD3 R7, PT, PT, -R0, R5, RZ ;  /* 0x0000000500077210 */ /* 0x000fe20007ffe1ff */
[----:B--2---:R0:W-:Y:S10]  /*02d0*/  STG.E desc[UR6][R12.64+0x4], R15 ;  /* 0x0000040f0c007986 */ /* 0x0041f4000c101906 */
[----:B------:R-:W-:Y:S05]  /*02e0*/  @!P0 BRA `(.L_x_2) ;  /* 0x0000000400b08947 */ /* 0x000fea0003800000 */
[----:B------:R-:W1:Y:S01]  /*02f0*/  LDCU.64 UR8, c[0x0][0x388] ;  /* 0x00007100ff0877ac */ /* 0x000e620008000a00 */
[C---:B0-----:R-:W-:Y:S01]  /*0300*/  IMAD.WIDE R12, R0.reuse, 0x8, RZ ;  /* 0x00000008000c7825 */ /* 0x041fe200078e02ff */
[----:B------:R-:W-:Y:S01]  /*0310*/  IADD3 R27, PT, PT, RZ, -R6, RZ ;  /* 0x80000006ff1b7210 */ /* 0x000fe20007ffe0ff */
[----:B------:R-:W0:Y:S02]  /*0320*/  LDCU.64 UR10, c[0x0][0x390] ;  /* 0x00007200ff0a77ac */ /* 0x000e240008000a00 */
[C---:B------:R-:W-:Y:S01]  /*0330*/  IMAD.WIDE R14, R0.reuse, 0x4, RZ ;  /* 0x00000004000e7825 */ /* 0x040fe200078e02ff */
[C---:B------:R-:W-:Y:S02]  /*0340*/  IADD3 R29, PT, PT, -R0.reuse, 0x2, RZ ;  /* 0x00000002001d7810 */ /* 0x040fe40007ffe1ff */
[----:B------:R-:W-:Y:S01]  /*0350*/  IADD3 R23, PT, PT, -R0, 0x1, RZ ;  /* 0x0000000100177810 */ /* 0x000fe20007ffe1ff */
[----:B------:R-:W-:Y:S01]  /*0360*/  IMAD R27, R27, R0, RZ ;  /* 0x000000001b1b7224 */ /* 0x000fe200078e02ff */
[----:B------:R-:W-:Y:S01]  /*0370*/  IADD3 R25, P4, PT, RZ, -R14, RZ ;  /* 0x8000000eff197210 */ /* 0x000fe20007f9e0ff */
[C---:B------:R-:W-:Y:S01]  /*0380*/  IMAD R29, R6.reuse, R29, RZ ;  /* 0x0000001d061d7224 */ /* 0x040fe200078e02ff */
[----:B------:R-:W-:Y:S01]  /*0390*/  MOV R22, R4 ;  /* 0x0000000400167202 */ /* 0x000fe20000000f00 */
[----:B------:R-:W-:Y:S01]  /*03a0*/  IMAD R23, R6, R23, RZ ;  /* 0x0000001706177224 */ /* 0x000fe200078e02ff */
[----:B------:R-:W-:-:S02]  /*03b0*/  IADD3.X R24, PT, PT, RZ, ~R15, RZ, P4, !PT ;  /* 0x8000000fff187210 */ /* 0x000fc400027fe4ff */
[C---:B-1----:R-:W-:Y:S02]  /*03c0*/  IADD3 R17, P0, PT, -R12.reuse, UR8, RZ ;  /* 0x000000080c117c10 */ /* 0x042fe4000ff1e1ff */
[----:B0-----:R-:W-:Y:S02]  /*03d0*/  IADD3 R16, P2, PT, -R12, UR10, RZ ;  /* 0x0000000a0c107c10 */ /* 0x001fe4000ff5e1ff */
[----:B------:R-:W-:Y:S02]  /*03e0*/  IADD3 R12, P1, PT, R17, 0x20, RZ ;  /* 0x00000020110c7810 */ /* 0x000fe40007f3e0ff */
[----:B------:R-:W-:Y:S02]  /*03f0*/  IADD3 R14, P3, PT, R16, 0x10, RZ ;  /* 0x00000010100e7810 */ /* 0x000fe40007f7e0ff */
[--C-:B------:R-:W-:Y:S02]  /*0400*/  IADD3.X R28, PT, PT, RZ, UR9, ~R13.reuse, P1, P0 ;  /* 0x00000009ff1c7c10 */ /* 0x100fe40008fe0c0d */
[----:B------:R-:W-:-:S02]  /*0410*/  IADD3.X R15, PT, PT, RZ, UR11, ~R13, P3, P2 ;  /* 0x0000000bff0f7c10 */ /* 0x000fc40009fe4c0d */
[----:B------:R-:W-:-:S05]  /*0420*/  IADD3 R13, PT, PT, -R0, 0x3, RZ ;  /* 0x00000003000d7810 */ /* 0x000fca0007ffe1ff */
[----:B------:R-:W-:-:S07]  /*0430*/  IMAD R26, R6, R13, RZ ;  /* 0x0000000d061a7224 */ /* 0x000fce00078e02ff */
.L_x_3:
[----:B------:R-:W-:Y:S01]  /*0440*/  MOV R13, R28 ;  /* 0x0000001c000d7202 */ /* 0x000fe20000000f00 */
[----:B0-----:R-:W2:Y:S04]  /*0450*/  LDG.E.64 R18, desc[UR6][R14.64+-0x10] ;  /* 0xfffff0060e127981 */ /* 0x001ea8000c1e1b00 */
[----:B------:R-:W3:Y:S02]  /*0460*/  LDG.E.64 R20, desc[UR6][R12.64+-0x18] ;  /* 0xffffe8060c147981 */ /* 0x000ee4000c1e1b00 */
[----:B---3--:R-:W-:-:S06]  /*0470*/  IMAD.WIDE R20, R6, 0x4, R20 ;  /* 0x0000000406147825 */ /* 0x008fcc00078e0214 */
[----:B------:R-:W3:Y:S01]  /*0480*/  LDG.E R20, desc[UR6][R20.64] ;  /* 0x0000000614147981 */ /* 0x000ee2000c1e1900 */
[----:B--2---:R-:W-:-:S04]  /*0490*/  IMAD.WIDE R18, R7, 0x4, R18 ;  /* 0x0000000407127825 */ /* 0x004fc800078e0212 */
[----:B---3--:R-:W-:-:S05]  /*04a0*/  IMAD R28, R20, R27, RZ ;  /* 0x0000001b141c7224 */ /* 0x008fca00078e02ff */
[----:B------:R0:W-:Y:S04]  /*04b0*/  STG.E desc[UR6][R18.64], R28 ;  /* 0x0000001c12007986 */ /* 0x0001e8000c101906 */
[----:B------:R-:W2:Y:S04]  /*04c0*/  LDG.E.64 R20, desc[UR6][R8.64] ;  /* 0x0000000608147981 */ /* 0x000ea8000c1e1b00 */
[----:B0-----:R-:W3:Y:S01]  /*04d0*/  LDG.E.64 R18, desc[UR6][R14.64+-0x10] ;  /* 0xfffff0060e127981 */ /* 0x001ee2000c1e1b00 */
[----:B--2---:R-:W-:-:S04]  /*04e0*/  IADD3 R16, P0, PT, R20, R25, RZ ;  /* 0x0000001914107210 */ /* 0x004fc80007f1e0ff */
[----:B------:R-:W-:Y:S01]  /*04f0*/  IADD3.X R17, PT, PT, R21, R24, RZ, P0, !PT ;  /* 0x0000001815117210 */ /* 0x000fe200007fe4ff */
[----:B------:R-:W-:-:S04]  /*0500*/  IMAD.WIDE R20, R7, 0x4, R20 ;  /* 0x0000000407147825 */ /* 0x000fc800078e0214 */
[----:B---3--:R-:W-:Y:S01]  /*0510*/  IMAD.WIDE R18, R7, 0x4, R18 ;  /* 0x0000000407127825 */ /* 0x008fe200078e0212 */
[----:B------:R-:W2:Y:S04]  /*0520*/  LDG.E R16, desc[UR6][R16.64] ;  /* 0x0000000610107981 */ /* 0x000ea8000c1e1900 */
[----:B------:R-:W2:Y:S04]  /*0530*/  LDG.E R28, desc[UR6][R20.64] ;  /* 0x00000006141c7981 */ /* 0x000ea8000c1e1900 */
[----:B------:R-:W2:Y:S02]  /*0540*/  LDG.E R17, desc[UR6][R18.64] ;  /* 0x0000000612117981 */ /* 0x000ea4000c1e1900 */
[----:B--2---:R-:W-:-:S05]  /*0550*/  IMAD R28, R16, R17, R28 ;  /* 0x00000011101c7224 */ /* 0x004fca00078e021c */
[----:B------:R0:W-:Y:S04]  /*0560*/  STG.E desc[UR6][R20.64], R28 ;  /* 0x0000001c14007986 */ /* 0x0001e8000c101906 */
[----:B------:R-:W0:Y:S04]  /*0570*/  LDG.E.64 R16, desc[UR6][R12.64+-0x10] ;  /* 0xfffff0060c107981 */ /* 0x000e28000c1e1b00 */
[----:B------:R-:W2:Y:S01]  /*0580*/  LDG.E.64 R18, desc[UR6][R14.64+-0x8] ;  /* 0xfffff8060e127981 */ /* 0x000ea2000c1e1b00 */
[----:B0-----:R-:W-:-:S05]  /*0590*/  IMAD.WIDE R20, R6, 0x4, R16 ;  /* 0x0000000406147825 */ /* 0x001fca00078e0210 */
        /* <DEDUP_REMOVED lines=33> */
[----:B------:R-:W2:Y:S04]  /*07b0*/  LDG.E.64 R18, desc[UR6][R12.64] ;  /* 0x000000060c127981 */ /* 0x000ea8000c1e1b00 */
[----:B------:R-:W3:Y:S01]  /*07c0*/  LDG.E.64 R16, desc[UR6][R14.64+0x8] ;  /* 0x000008060e107981 */ /* 0x000ee2000c1e1b00 */
[----:B--2---:R-:W-:-:S06]  /*07d0*/  IMAD.WIDE R18, R6, 0x4, R18 ;  /* 0x0000000406127825 */ /* 0x004fcc00078e0212 */
[----:B------:R-:W0:Y:S01]  /*07e0*/  LDG.E R19, desc[UR6][R18.64] ;  /* 0x0000000612137981 */ /* 0x000e22000c1e1900 */
[----:B---3--:R-:W-:-:S04]  /*07f0*/  IMAD.WIDE R16, R7, 0x4, R16 ;  /* 0x0000000407107825 */ /* 0x008fc800078e0210 */
[----:B0-----:R-:W-:-:S05]  /*0800*/  IMAD R28, R19, R26, RZ ;  /* 0x0000001a131c7224 */ /* 0x001fca00078e02ff */
[----:B------:R0:W-:Y:S04]  /*0810*/  STG.E desc[UR6][R16.64], R28 ;  /* 0x0000001c10007986 */ /* 0x0001e8000c101906 */
[----:B------:R-:W2:Y:S04]  /*0820*/  LDG.E.64 R18, desc[UR6][R14.64+0x8] ;  /* 0x000008060e127981 */ /* 0x000ea8000c1e1b00 */
[----:B0-----:R-:W3:Y:S01]  /*0830*/  LDG.E.64 R16, desc[UR6][R8.64] ;  /* 0x0000000608107981 */ /* 0x001ee2000c1e1b00 */
[----:B--2---:R-:W-:-:S06]  /*0840*/  IMAD.WIDE R18, R7, 0x4, R18 ;  /* 0x0000000407127825 */ /* 0x004fcc00078e0212 */
[----:B------:R-:W2:Y:S01]  /*0850*/  LDG.E R19, desc[UR6][R18.64] ;  /* 0x0000000612137981 */ /* 0x000ea2000c1e1900 */
[----:B---3--:R-:W-:-:S04]  /*0860*/  IADD3 R20, P0, PT, R16, R25, RZ ;  /* 0x0000001910147210 */ /* 0x008fc80007f1e0ff */
[----:B------:R-:W-:Y:S01]  /*0870*/  IADD3.X R21, PT, PT, R17, R24, RZ, P0, !PT ;  /* 0x0000001811157210 */ /* 0x000fe200007fe4ff */
[----:B------:R-:W-:-:S04]  /*0880*/  IMAD.WIDE R16, R7, 0x4, R16 ;  /* 0x0000000407107825 */ /* 0x000fc800078e0210 */
[----:B------:R-:W2:Y:S04]  /*0890*/  LDG.E R20, desc[UR6][R20.64+0xc] ;  /* 0x00000c0614147981 */ /* 0x000ea8000c1e1900 */
[----:B------:R-:W2:Y:S01]  /*08a0*/  LDG.E R18, desc[UR6][R16.64] ;  /* 0x0000000610127981 */ /* 0x000ea2000c1e1900 */
[----:B------:R-:W-:Y:S02]  /*08b0*/  IADD3 R12, P0, PT, R12, 0x20, RZ ;  /* 0x000000200c0c7810 */ /* 0x000fe40007f1e0ff */
[----:B------:R-:W-:Y:S02]  /*08c0*/  IADD3 R22, PT, PT, R22, 0x4, RZ ;  /* 0x0000000416167810 */ /* 0x000fe40007ffe0ff */
[----:B------:R-:W-:Y:S02]  /*08d0*/  IADD3.X R28, PT, PT, RZ, R13, RZ, P0, !PT ;  /* 0x0000000dff1c7210 */ /* 0x000fe400007fe4ff */
[----:B------:R-:W-:-:S02]  /*08e0*/  ISETP.NE.AND P0, PT, R22, RZ, PT ;  /* 0x000000ff1600720c */ /* 0x000fc40003f05270 */
[----:B------:R-:W-:Y:S02]  /*08f0*/  IADD3 R14, P2, PT, R14, 0x20, RZ ;  /* 0x000000200e0e7810 */ /* 0x000fe40007f5e0ff */
[----:B------:R-:W-:Y:S02]  /*0900*/  IADD3 R25, P1, PT, R25, 0x10, RZ ;  /* 0x0000001019197810 */ /* 0x000fe40007f3e0ff */
[----:B------:R-:W-:Y:S02]  /*0910*/  IADD3.X R15, PT, PT, RZ, R15, RZ, P2, !PT ;  /* 0x0000000fff0f7210 */ /* 0x000fe400017fe4ff */
[C---:B------:R-:W-:Y:S02]  /*0920*/  LEA R27, R6.reuse, R27, 0x2 ;  /* 0x0000001b061b7211 */ /* 0x040fe400078e10ff */
[C---:B------:R-:W-:Y:S02]  /*0930*/  LEA R23, R6.reuse, R23, 0x2 ;  /* 0x0000001706177211 */ /* 0x040fe400078e10ff */
[----:B------:R-:W-:-:S02]  /*0940*/  LEA R29, R6, R29, 0x2 ;  /* 0x0000001d061d7211 */ /* 0x000fc400078e10ff */
[----:B------:R-:W-:Y:S02]  /*0950*/  LEA R26, R6, R26, 0x2 ;  /* 0x0000001a061a7211 */ /* 0x000fe400078e10ff */
[----:B------:R-:W-:Y:S01]  /*0960*/  IADD3.X R24, PT, PT, RZ, R24, RZ, P1, !PT ;  /* 0x00000018ff187210 */ /* 0x000fe20000ffe4ff */
[----:B--2---:R-:W-:-:S05]  /*0970*/  IMAD R19, R20, R19, R18 ;  /* 0x0000001314137224 */ /* 0x004fca00078e0212 */
[----:B------:R0:W-:Y:S01]  /*0980*/  STG.E desc[UR6][R16.64], R19 ;  /* 0x0000001310007986 */ /* 0x0001e2000c101906 */
[----:B------:R-:W-:Y:S05]  /*0990*/  @P0 BRA `(.L_x_3) ;  /* 0xfffffff800a80947 */ /* 0x000fea000383ffff */
[----:B------:R-:W-:-:S07]  /*09a0*/  MOV R23, R2 ;  /* 0x0000000200177202 */ /* 0x000fce0000000f00 */
.L_x_2:
[----:B------:R-:W-:-:S13]  /*09b0*/  ISETP.NE.AND P0, PT, R3, RZ, PT ;  /* 0x000000ff0300720c */ /* 0x000fda0003f05270 */
[----:B------:R-:W-:Y:S05]  /*09c0*/  @!P0 BRA `(.L_x_4) ;  /* 0x00000004000c8947 */ /* 0x000fea0003800000 */
[----:B------:R-:W-:Y:S02]  /*09d0*/  ISETP.NE.AND P0, PT, R3, 0x1, PT ;  /* 0x000000010300780c */ /* 0x000fe40003f05270 */
[----:B------:R-:W-:-:S11]  /*09e0*/  LOP3.LUT P1, RZ, R5, 0x1, RZ, 0xc0, !PT ;  /* 0x0000000105ff7812 */ /* 0x000fd6000782c0ff */
[----:B------:R-:W-:Y:S05]  /*09f0*/  @!P0 BRA `(.L_x_5) ;  /* 0x0000000000a48947 */ /* 0x000fea0003800000 */
[----:B------:R-:W-:Y:S01]  /*0a00*/  IADD3 R5, PT, PT, R23, -R0, RZ ;  /* 0x8000000017057210 */ /* 0x000fe20007ffe0ff */
[----:B0-----:R-:W0:Y:S04]  /*0a10*/  LDC.64 R12, c[0x0][0x390] ;  /* 0x0000e400ff0c7b82 */ /* 0x001e280000000a00 */
[----:B------:R-:W-:-:S05]  /*0a20*/  IMAD.WIDE R14, R5, 0x8, R10 ;  /* 0x00000008050e7825 */ /* 0x000fca00078e020a */
[----:B------:R-:W2:Y:S01]  /*0a30*/  LDG.E.64 R16, desc[UR6][R14.64+0x8] ;  /* 0x000008060e107981 */ /* 0x000ea2000c1e1b00 */
[----:B0-----:R-:W-:-:S04]  /*0a40*/  IMAD.WIDE R12, R5, 0x8, R12 ;  /* 0x00000008050c7825 */ /* 0x001fc800078e020c */
[C---:B--2---:R-:W-:Y:S02]  /*0a50*/  IMAD.WIDE R28, R6.reuse, 0x4, R16 ;  /* 0x00000004061c7825 */ /* 0x044fe400078e0210 */
[----:B------:R-:W2:Y:S04]  /*0a60*/  LDG.E.64 R16, desc[UR6][R12.64] ;  /* 0x000000060c107981 */ /* 0x000ea8000c1e1b00 */
[----:B------:R-:W3:Y:S01]  /*0a70*/  LDG.E R28, desc[UR6][R28.64] ;  /* 0x000000061c1c7981 */ /* 0x000ee2000c1e1900 */
[----:B------:R-:W-:Y:S02]  /*0a80*/  IMAD R25, R6, R5, RZ ;  /* 0x0000000506197224 */ /* 0x000fe400078e02ff */
[----:B--2---:R-:W-:-:S04]  /*0a90*/  IMAD.WIDE R26, R7, 0x4, R16 ;  /* 0x00000004071a7825 */ /* 0x004fc800078e0210 */
[----:B---3--:R-:W-:-:S05]  /*0aa0*/  IMAD R22, R28, R25, RZ ;  /* 0x000000191c167224 */ /* 0x008fca00078e02ff */
[----:B------:R0:W-:Y:S04]  /*0ab0*/  STG.E desc[UR6][R26.64], R22 ;  /* 0x000000161a007986 */ /* 0x0001e8000c101906 */
[----:B------:R-:W2:Y:S04]  /*0ac0*/  LDG.E.64 R18, desc[UR6][R8.64] ;  /* 0x0000000608127981 */ /* 0x000ea8000c1e1b00 */
[----:B------:R-:W3:Y:S01]  /*0ad0*/  LDG.E.64 R20, desc[UR6][R12.64] ;  /* 0x000000060c147981 */ /* 0x000ee2000c1e1b00 */
[----:B--2---:R-:W-:-:S04]  /*0ae0*/  IMAD.WIDE R16, R5, 0x4, R18 ;  /* 0x0000000405107825 */ /* 0x004fc800078e0212 */
[C---:B---3--:R-:W-:Y:S02]  /*0af0*/  IMAD.WIDE R20, R7.reuse, 0x4, R20 ;  /* 0x0000000407147825 */ /* 0x048fe400078e0214 */
[----:B------:R-:W2:Y:S02]  /*0b00*/  LDG.E R16, desc[UR6][R16.64] ;  /* 0x0000000610107981 */ /* 0x000ea4000c1e1900 */
[----:B------:R-:W-:Y:S02]  /*0b10*/  IMAD.WIDE R18, R7, 0x4, R18 ;  /* 0x0000000407127825 */ /* 0x000fe400078e0212 */
[----:B------:R-:W2:Y:S04]  /*0b20*/  LDG.E R21, desc[UR6][R20.64] ;  /* 0x0000000614157981 */ /* 0x000ea8000c1e1900 */
[----:B------:R-:W2:Y:S02]  /*0b30*/  LDG.E R24, desc[UR6][R18.64] ;  /* 0x0000000612187981 */ /* 0x000ea4000c1e1900 */
[----:B--2---:R-:W-:-:S05]  /*0b40*/  IMAD R24, R16, R21, R24 ;  /* 0x0000001510187224 */ /* 0x004fca00078e0218 */
[----:B------:R1:W-:Y:S04]  /*0b50*/  STG.E desc[UR6][R18.64], R24 ;  /* 0x0000001812007986 */ /* 0x0003e8000c101906 */
[----:B------:R-:W2:Y:S04]  /*0b60*/  LDG.E.64 R14, desc[UR6][R14.64+0x10] ;  /* 0x000010060e0e7981 */ /* 0x000ea8000c1e1b00 */
[----:B0-----:R-:W3:Y:S01]  /*0b70*/  LDG.E.64 R26, desc[UR6][R12.64+0x8] ;  /* 0x000008060c1a7981 */ /* 0x001ee2000c1e1b00 */
[----:B--2---:R-:W-:-:S06]  /*0b80*/  IMAD.WIDE R28, R6, 0x4, R14 ;  /* 0x00000004061c7825 */ /* 0x004fcc00078e020e */
[----:B------:R-:W2:Y:S01]  /*0b90*/  LDG.E R28, desc[UR6][R28.64] ;  /* 0x000000061c1c7981 */ /* 0x000ea2000c1e1900 */
[----:B------:R-:W-:Y:S01]  /*0ba0*/  IADD3 R25, PT, PT, R6, R25, RZ ;  /* 0x0000001906197210 */ /* 0x000fe20007ffe0ff */
[----:B---3--:R-:W-:-:S04]  /*0bb0*/  IMAD.WIDE R26, R7, 0x4, R26 ;  /* 0x00000004071a7825 */ /* 0x008fc800078e021a */
[----:B--2---:R-:W-:-:S05]  /*0bc0*/  IMAD R25, R28, R25, RZ ;  /* 0x000000191c197224 */ /* 0x004fca00078e02ff */
[----:B------:R2:W-:Y:S04]  /*0bd0*/  STG.E desc[UR6][R26.64], R25 ;  /* 0x000000191a007986 */ /* 0x0005e8000c101906 */
[----:B------:R-:W3:Y:S04]  /*0be0*/  LDG.E.64 R20, desc[UR6][R12.64+0x8] ;  /* 0x000008060c147981 */ /* 0x000ee8000c1e1b00 */
[----:B------:R-:W1:Y:S01]  /*0bf0*/  LDG.E.64 R16, desc[UR6][R8.64] ;  /* 0x0000000608107981 */ /* 0x000e62000c1e1b00 */
[----:B---3--:R-:W-:-:S04]  /*0c00*/  IMAD.WIDE R20, R7, 0x4, R20 ;  /* 0x0000000407147825 */ /* 0x008fc800078e0214 */
[--C-:B-1----:R-:W-:Y:S02]  /*0c10*/  IMAD.WIDE R18, R5, 0x4, R16.reuse ;  /* 0x0000000405127825 */ /* 0x102fe400078e0210 */
[----:B------:R-:W3:Y:S02]  /*0c20*/  LDG.E R21, desc[UR6][R20.64] ;  /* 0x0000000614157981 */ /* 0x000ee4000c1e1900 */
[----:B------:R-:W-:Y:S02]  /*0c30*/  IMAD.WIDE R14, R7, 0x4, R16 ;  /* 0x00000004070e7825 */ /* 0x000fe400078e0210 */
[----:B------:R-:W3:Y:S04]  /*0c40*/  LDG.E R18, desc[UR6][R18.64+0x4] ;  /* 0x0000040612127981 */ /* 0x000ee8000c1e1900 */
[----:B------:R-:W3:Y:S01]  /*0c50*/  LDG.E R5, desc[UR6][R14.64] ;  /* 0x000000060e057981 */ /* 0x000ee2000c1e1900 */
[----:B------:R-:W-:Y:S01]  /*0c60*/  IADD3 R23, PT, PT, R23, 0x2, RZ ;  /* 0x0000000217177810 */ /* 0x000fe20007ffe0ff */
[----:B---3--:R-:W-:-:S05]  /*0c70*/  IMAD R5, R18, R21, R5 ;  /* 0x0000001512057224 */ /* 0x008fca00078e0205 */
[----:B------:R2:W-:Y:S02]  /*0c80*/  STG.E desc[UR6][R14.64], R5 ;  /* 0x000000050e007986 */ /* 0x0005e4000c101906 */
.L_x_5:
[----:B------:R-:W-:Y:S05]  /*0c90*/  @!P1 BRA `(.L_x_4) ;  /* 0x0000000000589947 */ /* 0x000fea0003800000 */
[----:B--2---:R-:W-:-:S05]  /*0ca0*/  IADD3 R5, PT, PT, R23, -R0, RZ ;  /* 0x8000000017057210 */ /* 0x004fca0007ffe0ff */
[C---:B0-----:R-:W-:Y:S02]  /*0cb0*/  IMAD.WIDE R12, R5.reuse, 0x8, R10 ;  /* 0x00000008050c7825 */ /* 0x041fe400078e020a */
[----:B------:R-:W0:Y:S04]  /*0cc0*/  LDC.64 R10, c[0x0][0x390] ;  /* 0x0000e400ff0a7b82 */ /* 0x000e280000000a00 */
[----:B------:R-:W2:Y:S01]  /*0cd0*/  LDG.E.64 R12, desc[UR6][R12.64+0x8] ;  /* 0x000008060c0c7981 */ /* 0x000ea2000c1e1b00 */
[----:B0-----:R-:W-:-:S05]  /*0ce0*/  IMAD.WIDE R10, R5, 0x8, R10 ;  /* 0x00000008050a7825 */ /* 0x001fca00078e020a */
[----:B------:R-:W3:Y:S01]  /*0cf0*/  LDG.E.64 R16, desc[UR6][R10.64] ;  /* 0x000000060a107981 */ /* 0x000ee2000c1e1b00 */
[----:B--2---:R-:W-:-:S06]  /*0d00*/  IMAD.WIDE R14, R6, 0x4, R12 ;  /* 0x00000004060e7825 */ /* 0x004fcc00078e020c */
[----:B------:R-:W2:Y:S01]  /*0d10*/  LDG.E R14, desc[UR6][R14.64] ;  /* 0x000000060e0e7981 */ /* 0x000ea2000c1e1900 */
[----:B------:R-:W-:Y:S02]  /*0d20*/  IMAD R19, R6, R5, RZ ;  /* 0x0000000506137224 */ /* 0x000fe400078e02ff */
[----:B---3--:R-:W-:-:S04]  /*0d30*/  IMAD.WIDE R16, R7, 0x4, R16 ;  /* 0x0000000407107825 */ /* 0x008fc800078e0210 */
[----:B--2---:R-:W-:-:S05]  /*0d40*/  IMAD R21, R14, R19, RZ ;  /* 0x000000130e157224 */ /* 0x004fca00078e02ff */
[----:B------:R1:W-:Y:S04]  /*0d50*/  STG.E desc[UR6][R16.64], R21 ;  /* 0x0000001510007986 */ /* 0x0003e8000c101906 */
[----:B------:R-:W2:Y:S04]  /*0d60*/  LDG.E.64 R18, desc[UR6][R10.64] ;  /* 0x000000060a127981 */ /* 0x000ea8000c1e1b00 */
[----:B------:R-:W3:Y:S01]  /*0d70*/  LDG.E.64 R8, desc[UR6][R8.64] ;  /* 0x0000000608087981 */ /* 0x000ee2000c1e1b00 */
[----:B--2---:R-:W-:-:S04]  /*0d80*/  IMAD.WIDE R18, R7, 0x4, R18 ;  /* 0x0000000407127825 */ /* 0x004fc800078e0212 */
[--C-:B---3--:R-:W-:Y:S02]  /*0d90*/  IMAD.WIDE R12, R5, 0x4, R8.reuse ;  /* 0x00000004050c7825 */ /* 0x108fe400078e0208 */
[----:B------:R-:W2:Y:S02]  /*0da0*/  LDG.E R19, desc[UR6][R18.64] ;  /* 0x0000000612137981 */ /* 0x000ea4000c1e1900 */
[----:B------:R-:W-:Y:S02]  /*0db0*/  IMAD.WIDE R6, R7, 0x4, R8 ;  /* 0x0000000407067825 */ /* 0x000fe400078e0208 */
[----:B------:R-:W2:Y:S04]  /*0dc0*/  LDG.E R12, desc[UR6][R12.64] ;  /* 0x000000060c0c7981 */ /* 0x000ea8000c1e1900 */
[----:B------:R-:W2:Y:S02]  /*0dd0*/  LDG.E R5, desc[UR6][R6.64] ;  /* 0x0000000606057981 */ /* 0x000ea4000c1e1900 */
[----:B--2---:R-:W-:-:S05]  /*0de0*/  IMAD R5, R12, R19, R5 ;  /* 0x000000130c057224 */ /* 0x004fca00078e0205 */
[----:B------:R1:W-:Y:S02]  /*0df0*/  STG.E desc[UR6][R6.64], R5 ;  /* 0x0000000506007986 */ /* 0x0003e4000c101906 */
.L_x_4:
[----:B------:R-:W-:-:S04]  /*0e00*/  IADD3 R0, PT, PT, R0, UR4, RZ ;  /* 0x0000000400007c10 */ /* 0x000fc8000fffe0ff */
[----:B------:R-:W-:-:S13]  /*0e10*/  ISETP.GE.AND P0, PT, R0, 0x1, PT ;  /* 0x000000010000780c */ /* 0x000fda0003f06270 */
[----:B------:R-:W-:Y:S05]  /*0e20*/  @!P0 BRA `(.L_x_6) ;  /* 0xfffffff000f88947 */ /* 0x000fea000383ffff */
[----:B------:R-:W-:Y:S05]  /*0e30*/  EXIT ;  /* 0x000000000000794d */ /* 0x000fea0003800000 */
.L_x_7:
[----:B------:R-:W-:-:S00]  /*0e40*/  BRA `(.L_x_7) ;  /* 0xfffffffc00fc7947 */ /* 0x000fc0000383ffff */
[----:B------:R-:W-:-:S00]  /*0e50*/  NOP ;  /* 0x0000000000007918 */ /* 0x000fc00000000000 */
        /* <DEDUP_REMOVED lines=10> */
.L_x_16:


//--------------------- .text._Z8computeQiiPPiS0_ --------------------------
	.section	.text._Z8computeQiiPPiS0_,"ax",@progbits
	.align	128
        .global         _Z8computeQiiPPiS0_
        .type           _Z8computeQiiPPiS0_,@function
        .size           _Z8computeQiiPPiS0_,(.L_x_17 - _Z8computeQiiPPiS0_)
        .other          _Z8computeQiiPPiS0_,@"STO_CUDA_ENTRY STV_DEFAULT"
_Z8computeQiiPPiS0_:
.text._Z8computeQiiPPiS0_:
[----:B------:R-:W-:Y:S01]  /*0000*/  LDC R1, c[0x0][0x37c] ;  /* 0x0000df00ff017b82 */ /* 0x000fe20000000800 */
[----:B------:R-:W0:Y:S07]  /*0010*/  S2R R3, SR_TID.X ;  /* 0x0000000000037919 */ /* 0x000e2e0000002100 */
[----:B------:R-:W1:Y:S08]  /*0020*/  LDC R4, c[0x0][0x384] ;  /* 0x0000e100ff047b82 */ /* 0x000e700000000800 */
[----:B------:R-:W0:Y:S08]  /*0030*/  S2UR UR4, SR_CTAID.X ;  /* 0x00000000000479c3 */ /* 0x000e300000002500 */
[----:B------:R-:W0:Y:S01]  /*0040*/  LDC R0, c[0x0][0x360] ;  /* 0x0000d800ff007b82 */ /* 0x000e220000000800 */
[----:B-1----:R-:W-:-:S04]  /*0050*/  IADD3 R2, PT, PT, R4, 0x1, RZ ;  /* 0x0000000104027810 */ /* 0x002fc80007ffe0ff */
[----:B------:R-:W-:Y:S01]  /*0060*/  LEA.HI R2, R2, R2, RZ, 0x1 ;  /* 0x0000000202027211 */ /* 0x000fe200078f08ff */
[----:B0-----:R-:W-:-:S03]  /*0070*/  IMAD R0, R0, UR4, R3 ;  /* 0x0000000400007c24 */ /* 0x001fc6000f8e0203 */
[----:B------:R-:W-:Y:S02]  /*0080*/  SHF.R.S32.HI R3, RZ, 0x1, R2 ;  /* 0x00000001ff037819 */ /* 0x000fe40000011402 */
[----:B------:R-:W-:-:S04]  /*0090*/  SHF.L.U32 R0, R0, 0x1, RZ ;  /* 0x0000000100007819 */ /* 0x000fc800000006ff */
[----:B------:R-:W-:-:S13]  /*00a0*/  ISETP.GE.AND P0, PT, R0, R3, PT ;  /* 0x000000030000720c */ /* 0x000fda0003f06270 */
[----:B------:R-:W-:Y:S05]  /*00b0*/  @P0 EXIT ;  /* 0x000000000000094d */ /* 0x000fea0003800000 */
[----:B------:R-:W0:Y:S01]  /*00c0*/  LDC R3, c[0x0][0x380] ;  /* 0x0000e000ff037b82 */ /* 0x000e220000000800 */
[----:B------:R-:W-:Y:S01]  /*00d0*/  MOV R5, R0 ;  /* 0x0000000000057202 */ /* 0x000fe20000000f00 */
[----:B------:R-:W1:Y:S01]  /*00e0*/  LDCU.64 UR6, c[0x0][0x358] ;  /* 0x00006b00ff0677ac */ /* 0x000e620008000a00 */
[----:B------:R-:W2:Y:S01]  /*00f0*/  LDCU.64 UR8, c[0x0][0x390] ;  /* 0x00007200ff0877ac */ /* 0x000ea20008000a00 */
[----:B0-----:R-:W-:Y:S01]  /*0100*/  VIADDMNMX R2, R4, -R3, 0xffffffff, !PT ;  /* 0xffffffff04027446 */ /* 0x001fe20007800903 */
[----:B-12---:R-:W-:-:S07]  /*0110*/  IMAD.IADD R3, R3, 0x1, -R4 ;  /* 0x0000000103037824 */ /* 0x006fce00078e0a04 */
.L_x_14:
[C---:B------:R-:W-:Y:S01]  /*0120*/  ISETP.GT.AND P0, PT, R5.reuse, R2, PT ;  /* 0x000000020500720c */ /* 0x040fe20003f04270 */
[----:B------:R-:W-:Y:S01]  /*0130*/  BSSY.RECONVERGENT B0, `(.L_x_8) ;  /* 0x00000d5000007945 */ /* 0x000fe20003800200 */
[----:B------:R-:W-:-:S11]  /*0140*/  IADD3 R26, PT, PT, R5, 0x1, RZ ;  /* 0x00000001051a7810 */ /* 0x000fd60007ffe0ff */
[----:B0123--:R-:W-:Y:S05]  /*0150*/  @!P0 BRA `(.L_x_9) ;  /* 0x0000000c00488947 */ /* 0x00ffea0003800000 */
[----:B------:R-:W0:Y:S01]  /*0160*/  LDC.64 R12, c[0x0][0x388] ;  /* 0x0000e200ff0c7b82 */ /* 0x000e220000000a00 */
[----:B------:R-:W-:-:S04]  /*0170*/  IMAD.IADD R4, R3, 0x1, R5 ;  /* 0x0000000103047824 */ /* 0x000fc800078e0205 */
[----:B0-----:R-:W-:-:S05]  /*0180*/  IMAD.WIDE R12, R4, 0x8, R12 ;  /* 0x00000008040c7825 */ /* 0x001fca00078e020c */
[----:B------:R-:W2:Y:S01]  /*0190*/  LDG.E.64 R8, desc[UR6][R12.64+-0x8] ;  /* 0xfffff8060c087981 */ /* 0x000ea2000c1e1b00 */
[----:B------:R-:W-:-:S05]  /*01a0*/  IADD3 R6, PT, PT, R4, R5, RZ ;  /* 0x0000000504067210 */ /* 0x000fca0007ffe0ff */
[----:B--2---:R-:W-:-:S05]  /*01b0*/  IMAD.WIDE R10, R6, 0x4, R8 ;  /* 0x00000004060a7825 */ /* 0x004fca00078e0208 */
[----:B------:R-:W2:Y:S01]  /*01c0*/  LDG.E R15, desc[UR6][R10.64+-0x4] ;  /* 0xfffffc060a0f7981 */ /* 0x000ea2000c1e1900 */
[----:B------:R-:W-:Y:S01]  /*01d0*/  ISETP.GE.U32.AND P0, PT, R5, 0x3, PT ;  /* 0x000000030500780c */ /* 0x000fe20003f06070 */
[----:B------:R-:W-:Y:S01]  /*01e0*/  BSSY.RECONVERGENT B1, `(.L_x_10) ;  /* 0x000007b000017945 */ /* 0x000fe20003800200 */
[----:B------:R-:W-:Y:S01]  /*01f0*/  IADD3 R8, PT, PT, R4, -0x1, RZ ;  /* 0xffffffff04087810 */ /* 0x000fe20007ffe0ff */
[----:B------:R-:W-:Y:S01]  /*0200*/  IMAD.MOV.U32 R27, RZ, RZ, RZ ;  /* 0x000000ffff1b7224 */ /* 0x000fe200078e00ff */
[----:B------:R-:W-:Y:S02]  /*0210*/  SHF.R.S32.HI R7, RZ, 0x1f, R4 ;  /* 0x0000001fff077819 */ /* 0x000fe40000011404 */
[----:B------:R-:W-:Y:S01]  /*0220*/  IADD3 R9, PT, PT, R8, R5, RZ ;  /* 0x0000000508097210 */ /* 0x000fe20007ffe0ff */
[----:B--2---:R0:W-:Y:S06]  /*0230*/  STG.E desc[UR6][R10.64], R15 ;  /* 0x0000000f0a007986 */ /* 0x0041ec000c101906 */
[----:B------:R-:W-:Y:S05]  /*0240*/  @!P0 BRA `(.L_x_11) ;  /* 0x0000000400d08947 */ /* 0x000fea0003800000 */
[----:B------:R-:W0:Y:S01]  /*0250*/  LDC.64 R30, c[0x0][0x380] ;  /* 0x0000e000ff1e7b82 */ /* 0x000e220000000a00 */
[----:B------:R-:W-:Y:S01]  /*0260*/  LOP3.LUT R29, R26, 0xfffffffc, RZ, 0xc0, !PT ;  /* 0xfffffffc1a1d7812 */ /* 0x000fe200078ec0ff */
[----:B------:R-:W-:Y:S01]  /*0270*/  BSSY.RECONVERGENT B2, `(.L_x_12) ;  /* 0x0000070000027945 */ /* 0x000fe20003800200 */
[----:B------:R-:W-:Y:S02]  /*0280*/  IMAD R32, R4, R9, -0x1 ;  /* 0xffffffff04207424 */ /* 0x000fe400078e0209 */
[----:B------:R-:W-:Y:S01]  /*0290*/  IMAD.MOV.U32 R27, RZ, RZ, RZ ;  /* 0x000000ffff1b7224 */ /* 0x000fe200078e00ff */
[----:B------:R-:W-:Y:S02]  /*02a0*/  IADD3 R29, PT, PT, -R29, RZ, RZ ;  /* 0x000000ff1d1d7210 */ /* 0x000fe40007ffe1ff */
[----:B0-----:R-:W-:Y:S02]  /*02b0*/  LOP3.LUT R10, RZ, R31, RZ, 0x33, !PT ;  /* 0x0000001fff0a7212 */ /* 0x001fe400078e33ff */
[----:B------:R-:W-:-:S02]  /*02c0*/  IADD3 R11, PT, PT, R5, R30, -R31 ;  /* 0x0000001e050b7210 */ /* 0x000fc40007ffe81f */
[----:B------:R-:W-:Y:S02]  /*02d0*/  IADD3 R30, PT, PT, R5, R30, R10 ;  /* 0x0000001e051e7210 */ /* 0x000fe40007ffe00a */
[----:B------:R-:W-:Y:S01]  /*02e0*/  LOP3.LUT R10, R26, 0xfffffffc, RZ, 0xc0, !PT ;  /* 0xfffffffc1a0a7812 */ /* 0x000fe200078ec0ff */
[----:B------:R-:W-:Y:S01]  /*02f0*/  IMAD R26, R4, R9, R3 ;  /* 0x00000009041a7224 */ /* 0x000fe200078e0203 */
[----:B------:R-:W-:Y:S01]  /*0300*/  IADD3 R28, PT, PT, R11, 0x2, RZ ;  /* 0x000000020b1c7810 */ /* 0x000fe20007ffe0ff */
[----:B------:R-:W-:Y:S01]  /*0310*/  IMAD R30, R9, R30, RZ ;  /* 0x0000001e091e7224 */ /* 0x000fe200078e02ff */
[----:B------:R-:W-:Y:S01]  /*0320*/  MOV R11, R4 ;  /* 0x00000004000b7202 */ /* 0x000fe20000000f00 */
[----:B------:R-:W-:Y:S02]  /*0330*/  IMAD R26, R5, 0x2, R26 ;  /* 0x00000002051a7824 */ /* 0x000fe400078e021a */
[----:B------:R-:W-:-:S07]  /*0340*/  IMAD R28, R9, R28, RZ ;  /* 0x0000001c091c7224 */ /* 0x000fce00078e02ff */
.L_x_13:
[----:B0-----:R-:W-:-:S05]  /*0350*/  IMAD.WIDE R14, R27, 0x8, R12 ;  /* 0x000000081b0e7825 */ /* 0x001fca00078e020c */
[----:B------:R-:W2:Y:S01]  /*0360*/  LDG.E.64 R36, desc[UR6][R14.64] ;  /* 0x000000060e247981 */ /* 0x000ea2000c1e1b00 */
[----:B------:R-:W-:Y:S02]  /*0370*/  SHF.R.S32.HI R16, RZ, 0x1f, R27 ;  /* 0x0000001fff107819 */ /* 0x000fe4000001141b */
[----:B------:R-:W-:-:S04]  /*0380*/  IADD3 R24, P0, PT, R4, R27, RZ ;  /* 0x0000001b04187210 */ /* 0x000fc80007f1e0ff */
[----:B------:R-:W-:Y:S02]  /*0390*/  IADD3.X R23, PT, PT, R7, R16, RZ, P0, !PT ;  /* 0x0000001007177210 */ /* 0x000fe400007fe4ff */
[----:B------:R-:W-:-:S04]  /*03a0*/  LEA R16, P0, R24, UR8, 0x3 ;  /* 0x0000000818107c11 */ /* 0x000fc8000f8018ff */
[----:B------:R-:W-:-:S05]  /*03b0*/  LEA.HI.X R17, R24, UR9, R23, 0x3, P0 ;  /* 0x0000000918117c11 */ /* 0x000fca00080f1c17 */
[----:B------:R-:W3:Y:S01]  /*03c0*/  LDG.E.64 R20, desc[UR6][R16.64+-0x8] ;  /* 0xfffff80610147981 */ /* 0x000ee2000c1e1b00 */
[----:B--2---:R-:W-:-:S06]  /*03d0*/  IMAD.WIDE R36, R6, 0x4, R36 ;  /* 0x0000000406247825 */ /* 0x004fcc00078e0224 */
[----:B------:R-:W2:Y:S01]  /*03e0*/  LDG.E R37, desc[UR6][R36.64+-0x4] ;  /* 0xfffffc0624257981 */ /* 0x000ea2000c1e1900 */
[----:B---3--:R-:W-:-:S04]  /*03f0*/  IMAD.WIDE R20, R6, 0x4, R20 ;  /* 0x0000000406147825 */ /* 0x008fc800078e0214 */
[----:B--2---:R-:W-:-:S05]  /*0400*/  IMAD R25, R37, R30, RZ ;  /* 0x0000001e25197224 */ /* 0x004fca00078e02ff */
[----:B------:R0:W-:Y:S04]  /*0410*/  STG.E desc[UR6][R20.64], R25 ;  /* 0x0000001914007986 */ /* 0x0001e8000c101906 */
[----:B------:R-:W2:Y:S04]  /*0420*/  LDG.E.64 R14, desc[UR6][R12.64+-0x8] ;  /* 0xfffff8060c0e7981 */ /* 0x000ea8000c1e1b00 */
[----:B------:R-:W3:Y:S01]  /*0430*/  LDG.E.64 R34, desc[UR6][R16.64+-0x8] ;  /* 0xfffff80610227981 */ /* 0x000ee2000c1e1b00 */
[----:B0-----:R-:W0:Y:S01]  /*0440*/  LDC.64 R20, c[0x0][0x390] ;  /* 0x0000e400ff147b82 */ /* 0x001e220000000a00 */
[----:B--2---:R-:W-:Y:S01]  /*0450*/  LEA R22, P0, R24, R14, 0x2 ;  /* 0x0000000e18167211 */ /* 0x004fe200078010ff */
[----:B------:R-:W-:-:S03]  /*0460*/  IMAD.WIDE R18, R6, 0x4, R14 ;  /* 0x0000000406127825 */ /* 0x000fc600078e020e */
[----:B------:R-:W-:Y:S01]  /*0470*/  LEA.HI.X R23, R24, R15, R23, 0x2, P0 ;  /* 0x0000000f18177211 */ /* 0x000fe200000f1417 */
[----:B---3--:R-:W-:Y:S01]  /*0480*/  IMAD.WIDE R34, R6, 0x4, R34 ;  /* 0x0000000406227825 */ /* 0x008fe200078e0222 */
[----:B------:R-:W2:Y:S04]  /*0490*/  LDG.E R14, desc[UR6][R18.64] ;  /* 0x00000006120e7981 */ /* 0x000ea8000c1e1900 */
[----:B------:R-:W2:Y:S04]  /*04a0*/  LDG.E R22, desc[UR6][R22.64+-0x4] ;  /* 0xfffffc0616167981 */ /* 0x000ea8000c1e1900 */
[----:B------:R-:W2:Y:S02]  /*04b0*/  LDG.E R35, desc[UR6][R34.64] ;  /* 0x0000000622237981 */ /* 0x000ea4000c1e1900 */
[----:B--2---:R-:W-:-:S02]  /*04c0*/  IMAD R31, R22, R35, R14 ;  /* 0x00000023161f7224 */ /* 0x004fc400078e020e */
[----:B------:R-:W-:-:S03]  /*04d0*/  IMAD.WIDE R14, R27, 0x8, R12 ;  /* 0x000000081b0e7825 */ /* 0x000fc600078e020c */
[----:B------:R1:W-:Y:S04]  /*04e0*/  STG.E desc[UR6][R18.64], R31 ;  /* 0x0000001f12007986 */ /* 0x0003e8000c101906 */
[----:B------:R-:W2:Y:S01]  /*04f0*/  LDG.E.64 R24, desc[UR6][R14.64+0x8] ;  /* 0x000008060e187981 */ /* 0x000ea2000c1e1b00 */
[----:B0-----:R-:W-:-:S05]  /*0500*/  IMAD.WIDE R20, R11, 0x8, R20 ;  /* 0x000000080b147825 */ /* 0x001fca00078e0214 */
[----:B------:R-:W3:Y:S01]  /*0510*/  LDG.E.64 R16, desc[UR6][R20.64] ;  /* 0x0000000614107981 */ /* 0x000ee2000c1e1b00 */
[----:B--2---:R-:W-:-:S06]  /*0520*/  IMAD.WIDE R24, R6, 0x4, R24 ;  /* 0x0000000406187825 */ /* 0x004fcc00078e0218 */
[----:B------:R-:W2:Y:S01]  /*0530*/  LDG.E R25, desc[UR6][R24.64+-0x4] ;  /* 0xfffffc0618197981 */ /* 0x000ea2000c1e1900 */
[----:B---3--:R-:W-:-:S04]  /*0540*/  IMAD.WIDE R36, R6, 0x4, R16 ;  /* 0x0000000406247825 */ /* 0x008fc800078e0210 */
[----:B--2---:R-:W-:-:S05]  /*0550*/  IMAD R33, R25, R32, R25 ;  /* 0x0000002019217224 */ /* 0x004fca00078e0219 */
[----:B------:R-:W-:Y:S04]  /*0560*/  STG.E desc[UR6][R36.64], R33 ;  /* 0x0000002124007986 */ /* 0x000fe8000c101906 */
[----:B------:R-:W1:Y:S04]  /*0570*/  LDG.E.64 R16, desc[UR6][R20.64] ;  /* 0x0000000614107981 */ /* 0x000e68000c1e1b00 */
[----:B------:R-:W2:Y:S01]  /*0580*/  LDG.E.64 R22, desc[UR6][R12.64+-0x8] ;  /* 0xfffff8060c167981 */ /* 0x000ea2000c1e1b00 */
[----:B-1----:R-:W-:-:S04]  /*0590*/  IMAD.WIDE R18, R6, 0x4, R16 ;  /* 0x0000000406127825 */ /* 0x002fc800078e0210 */
[--C-:B--2---:R-:W-:Y:S02]  /*05a0*/  IMAD.WIDE R34, R11, 0x4, R22.reuse ;  /* 0x000000040b227825 */ /* 0x104fe400078e0216 */
[----:B------:R-:W2:Y:S02]  /*05b0*/  LDG.E R19, desc[UR6][R18.64] ;  /* 0x0000000612137981 */ /* 0x000ea4000c1e1900 */
[----:B------:R-:W-:Y:S02]  /*05c0*/  IMAD.WIDE R22, R6, 0x4, R22 ;  /* 0x0000000406167825 */ /* 0x000fe400078e0216 */
[----:B------:R-:W2:Y:S04]  /*05d0*/  LDG.E R34, desc[UR6][R34.64] ;  /* 0x0000000622227981 */ /* 0x000ea8000c1e1900 */
[----:B------:R-:W2:Y:S01]  /*05e0*/  LDG.E R16, desc[UR6][R22.64] ;  /* 0x0000000616107981 */ /* 0x000ea2000c1e1900 */
[----:B------:R-:W-:Y:S01]  /*05f0*/  SHF.R.S32.HI R20, RZ, 0x1f, R27 ;  /* 0x0000001fff147819 */ /* 0x000fe2000001141b */
[----:B--2---:R-:W-:-:S05]  /*0600*/  IMAD R21, R34, R19, R16 ;  /* 0x0000001322157224 */ /* 0x004fca00078e0210 */
[----:B------:R0:W-:Y:S04]  /*0610*/  STG.E desc[UR6][R22.64], R21 ;  /* 0x0000001516007986 */ /* 0x0001e8000c101906 */
        /* <DEDUP_REMOVED lines=9> */
[----:B0-----:R-:W-:Y:S02]  /*06b0*/  VIADD R21, R26, 0xffffffff ;  /* 0xffffffff1a157836 */ /* 0x001fe40000000000 */
[----:B---3--:R-:W-:-:S04]  /*06c0*/  IMAD.WIDE R34, R6, 0x4, R18 ;  /* 0x0000000406227825 */ /* 0x008fc800078e0212 */
[----:B--2---:R-:W-:-:S05]  /*06d0*/  IMAD R37, R24, R21, RZ ;  /* 0x0000001518257224 */ /* 0x004fca00078e02ff */
[----:B------:R0:W-:Y:S04]  /*06e0*/  STG.E desc[UR6][R34.64], R37 ;  /* 0x0000002522007986 */ /* 0x0001e8000c101906 */
[----:B------:R-:W2:Y:S04]  /*06f0*/  LDG.E.64 R18, desc[UR6][R12.64+-0x8] ;  /* 0xfffff8060c127981 */ /* 0x000ea8000c1e1b00 */
[----:B------:R-:W3:Y:S01]  /*0700*/  LDG.E.64 R22, desc[UR6][R16.64+0x10] ;  /* 0x0000100610167981 */ /* 0x000ee2000c1e1b00 */
[C---:B------:R-:W-:Y:S02]  /*0710*/  SHF.L.U32 R33, R31.reuse, 0x2, RZ ;  /* 0x000000021f217819 */ /* 0x040fe400000006ff */
[----:B------:R-:W-:-:S02]  /*0720*/  SHF.L.U64.HI R31, R31, 0x2, R20 ;  /* 0x000000021f1f7819 */ /* 0x000fc40000010214 */
[----:B--2---:R-:W-:Y:S01]  /*0730*/  IADD3 R20, P0, PT, R18, R33, RZ ;  /* 0x0000002112147210 */ /* 0x004fe20007f1e0ff */
[----:B------:R-:W-:-:S03]  /*0740*/  IMAD.WIDE R24, R6, 0x4, R18 ;  /* 0x0000000406187825 */ /* 0x000fc600078e0212 */
[----:B------:R-:W-:Y:S01]  /*0750*/  IADD3.X R21, PT, PT, R19, R31, RZ, P0, !PT ;  /* 0x0000001f13157210 */ /* 0x000fe200007fe4ff */
[----:B---3--:R-:W-:Y:S01]  /*0760*/  IMAD.WIDE R22, R6, 0x4, R22 ;  /* 0x0000000406167825 */ /* 0x008fe200078e0216 */
[----:B------:R-:W0:Y:S04]  /*0770*/  LDG.E R18, desc[UR6][R24.64] ;  /* 0x0000000618127981 */ /* 0x000e28000c1e1900 */
[----:B------:R-:W0:Y:S04]  /*0780*/  LDG.E R20, desc[UR6][R20.64+0x8] ;  /* 0x0000080614147981 */ /* 0x000e28000c1e1900 */
[----:B------:R-:W0:Y:S02]  /*0790*/  LDG.E R23, desc[UR6][R22.64] ;  /* 0x0000000616177981 */ /* 0x000e24000c1e1900 */
[----:B0-----:R-:W-:-:S05]  /*07a0*/  IMAD R37, R20, R23, R18 ;  /* 0x0000001714257224 */ /* 0x001fca00078e0212 */
[----:B------:R0:W-:Y:S04]  /*07b0*/  STG.E desc[UR6][R24.64], R37 ;  /* 0x0000002518007986 */ /* 0x0001e8000c101906 */
[----:B------:R-:W2:Y:S04]  /*07c0*/  LDG.E.64 R34, desc[UR6][R14.64+0x18] ;  /* 0x000018060e227981 */ /* 0x000ea8000c1e1b00 */
[----:B------:R-:W0:Y:S01]  /*07d0*/  LDG.E.64 R18, desc[UR6][R16.64+0x18] ;  /* 0x0000180610127981 */ /* 0x000e22000c1e1b00 */
[----:B--2---:R-:W-:-:S06]  /*07e0*/  IMAD.WIDE R34, R6, 0x4, R34 ;  /* 0x0000000406227825 */ /* 0x004fcc00078e0222 */
[----:B------:R-:W2:Y:S01]  /*07f0*/  LDG.E R35, desc[UR6][R34.64+-0x4] ;  /* 0xfffffc0622237981 */ /* 0x000ea2000c1e1900 */
[----:B0-----:R-:W-:-:S04]  /*0800*/  IMAD.WIDE R36, R6, 0x4, R18 ;  /* 0x0000000406247825 */ /* 0x001fc800078e0212 */
[----:B--2---:R-:W-:-:S05]  /*0810*/  IMAD R35, R35, R28, RZ ;  /* 0x0000001c23237224 */ /* 0x004fca00078e02ff */
[----:B------:R0:W-:Y:S04]  /*0820*/  STG.E desc[UR6][R36.64], R35 ;  /* 0x0000002324007986 */ /* 0x0001e8000c101906 */
[----:B------:R-:W2:Y:S04]  /*0830*/  LDG.E.64 R18, desc[UR6][R12.64+-0x8] ;  /* 0xfffff8060c127981 */ /* 0x000ea8000c1e1b00 */
[----:B------:R-:W3:Y:S01]  /*0840*/  LDG.E.64 R22, desc[UR6][R16.64+0x18] ;  /* 0x0000180610167981 */ /* 0x000ee2000c1e1b00 */
[----:B--2---:R-:W-:Y:S01]  /*0850*/  IADD3 R20, P0, PT, R18, R33, RZ ;  /* 0x0000002112147210 */ /* 0x004fe20007f1e0ff */
[----:B------:R-:W-:-:S04]  /*0860*/  IMAD.WIDE R14, R6, 0x4, R18 ;  /* 0x00000004060e7825 */ /* 0x000fc800078e0212 */
[----:B---3--:R-:W-:Y:S01]  /*0870*/  IMAD.WIDE R22, R6, 0x4, R22 ;  /* 0x0000000406167825 */ /* 0x008fe200078e0216 */
[----:B------:R-:W2:Y:S03]  /*0880*/  LDG.E R18, desc[UR6][R14.64] ;  /* 0x000000060e127981 */ /* 0x000ea6000c1e1900 */
[----:B------:R-:W-:Y:S02]  /*0890*/  IMAD.X R21, R19, 0x1, R31, P0 ;  /* 0x0000000113157824 */ /* 0x000fe400000e061f */
[----:B------:R-:W2:Y:S04]  /*08a0*/  LDG.E R23, desc[UR6][R22.64] ;  /* 0x0000000616177981 */ /* 0x000ea8000c1e1900 */
[----:B------:R-:W2:Y:S01]  /*08b0*/  LDG.E R20, desc[UR6][R20.64+0xc] ;  /* 0x00000c0614147981 */ /* 0x000ea2000c1e1900 */
[----:B------:R-:W-:-:S04]  /*08c0*/  IADD3 R29, PT, PT, R29, 0x4, RZ ;  /* 0x000000041d1d7810 */ /* 0x000fc80007ffe0ff */
[----:B------:R-:W-:Y:S01]  /*08d0*/  ISETP.NE.AND P0, PT, R29, RZ, PT ;  /* 0x000000ff1d00720c */ /* 0x000fe20003f05270 */
[----:B------:R-:W-:Y:S01]  /*08e0*/  IMAD R26, R9, 0x4, R26 ;  /* 0x00000004091a7824 */ /* 0x000fe200078e021a */
[----:B------:R-:W-:Y:S01]  /*08f0*/  IADD3 R27, PT, PT, R27, 0x4, RZ ;  /* 0x000000041b1b7810 */ /* 0x000fe20007ffe0ff */
[C---:B------:R-:W-:Y:S01]  /*0900*/  IMAD R28, R9.reuse, 0x4, R28 ;  /* 0x00000004091c7824 */ /* 0x040fe200078e021c */
[C---:B------:R-:W-:Y:S02]  /*0910*/  LEA R30, R9.reuse, R30, 0x2 ;  /* 0x0000001e091e7211 */ /* 0x040fe400078e10ff */
[----:B------:R-:W-:Y:S02]  /*0920*/  LEA R32, R9, R32, 0x2 ;  /* 0x0000002009207211 */ /* 0x000fe400078e10ff */
[----:B------:R-:W-:Y:S01]  /*0930*/  IADD3 R11, PT, PT, R11, 0x4, RZ ;  /* 0x000000040b0b7810 */ /* 0x000fe20007ffe0ff */
[----:B--2---:R-:W-:-:S05]  /*0940*/  IMAD R19, R20, R23, R18 ;  /* 0x0000001714137224 */ /* 0x004fca00078e0212 */
[----:B------:R0:W-:Y:S01]  /*0950*/  STG.E desc[UR6][R14.64], R19 ;  /* 0x000000130e007986 */ /* 0x0001e2000c101906 */
[----:B------:R-:W-:Y:S05]  /*0960*/  @P0 BRA `(.L_x_13) ;  /* 0xfffffff800780947 */ /* 0x000fea000383ffff */
[----:B------:R-:W-:Y:S05]  /*0970*/  BSYNC.RECONVERGENT B2 ;  /* 0x0000000000027941 */ /* 0x000fea0003800200 */
.L_x_12:
[----:B------:R-:W-:-:S07]  /*0980*/  MOV R27, R10 ;  /* 0x0000000a001b7202 */ /* 0x000fce0000000f00 */
.L_x_11:
[----:B------:R-:W-:Y:S05]  /*0990*/  BSYNC.RECONVERGENT B1 ;  /* 0x0000000000017941 */ /* 0x000fea0003800200 */
.L_x_10:
[----:B------:R-:W-:-:S04]  /*09a0*/  IADD3 R26, PT, PT, R5, 0x1, RZ ;  /* 0x00000001051a7810 */ /* 0x000fc80007ffe0ff */
[----:B------:R-:W-:-:S13]  /*09b0*/  LOP3.LUT P0, R30, R26, 0x3, RZ, 0xc0, !PT ;  /* 0x000000031a1e7812 */ /* 0x000fda000780c0ff */
[----:B------:R-:W-:Y:S05]  /*09c0*/  @!P0 BRA `(.L_x_9) ;  /* 0x00000004002c8947 */ /* 0x000fea0003800000 */
[----:B0-----:R-:W-:Y:S01]  /*09d0*/  IMAD.WIDE R14, R27, 0x8, R12 ;  /* 0x000000081b0e7825 */ /* 0x001fe200078e020c */
[----:B------:R-:W0:Y:S04]  /*09e0*/  LDC.64 R10, c[0x0][0x390] ;  /* 0x0000e400ff0a7b82 */ /* 0x000e280000000a00 */
[----:B------:R-:W2:Y:S01]  /*09f0*/  LDG.E.64 R16, desc[UR6][R14.64] ;  /* 0x000000060e107981 */ /* 0x000ea2000c1e1b00 */
[----:B------:R-:W-:-:S04]  /*0a00*/  IADD3 R19, P0, PT, R4, R27, RZ ;  /* 0x0000001b04137210 */ /* 0x000fc80007f1e0ff */
[----:B------:R-:W-:Y:S02]  /*0a10*/  LEA.HI.X.SX32 R32, R27, R7, 0x1, P0 ;  /* 0x000000071b207211 */ /* 0x000fe400000f0eff */
[----:B0-----:R-:W-:-:S04]  /*0a20*/  LEA R20, P0, R19, R10, 0x3 ;  /* 0x0000000a13147211 */ /* 0x001fc800078018ff */
[----:B------:R-:W-:Y:S01]  /*0a30*/  LEA.HI.X R21, R19, R11, R32, 0x3, P0 ;  /* 0x0000000b13157211 */ /* 0x000fe200000f1c20 */
[----:B--2---:R-:W-:-:S04]  /*0a40*/  IMAD.WIDE R24, R6, 0x4, R16 ;  /* 0x0000000406187825 */ /* 0x004fc800078e0210 */
[----:B------:R-:W2:Y:S04]  /*0a50*/  LDG.E.64 R16, desc[UR6][R20.64+-0x8] ;  /* 0xfffff80614107981 */ /* 0x000ea8000c1e1b00 */
[----:B------:R-:W3:Y:S01]  /*0a60*/  LDG.E R24, desc[UR6][R24.64+-0x4] ;  /* 0xfffffc0618187981 */ /* 0x000ee2000c1e1900 */
[----:B------:R-:W-:-:S05]  /*0a70*/  IADD3 R8, PT, PT, R4, R27, RZ ;  /* 0x0000001b04087210 */ /* 0x000fca0007ffe0ff */
[----:B------:R-:W-:-:S04]  /*0a80*/  VIADD R18, R8, 0xffffffff ;  /* 0xffffffff08127836 */ /* 0x000fc80000000000 */
[----:B------:R-:W-:Y:S02]  /*0a90*/  IMAD R23, R9, R18, RZ ;  /* 0x0000001209177224 */ /* 0x000fe400078e02ff */
[----:B--2---:R-:W-:-:S04]  /*0aa0*/  IMAD.WIDE R28, R6, 0x4, R16 ;  /* 0x00000004061c7825 */ /* 0x004fc800078e0210 */
[----:B---3--:R-:W-:-:S05]  /*0ab0*/  IMAD R31, R24, R23, RZ ;  /* 0x00000017181f7224 */ /* 0x008fca00078e02ff */
[----:B------:R1:W-:Y:S04]  /*0ac0*/  STG.E desc[UR6][R28.64], R31 ;  /* 0x0000001f1c007986 */ /* 0x0003e8000c101906 */
[----:B------:R-:W2:Y:S04]  /*0ad0*/  LDG.E.64 R16, desc[UR6][R12.64+-0x8] ;  /* 0xfffff8060c107981 */ /* 0x000ea8000c1e1b00 */
[----:B------:R-:W3:Y:S01]  /*0ae0*/  LDG.E.64 R22, desc[UR6][R20.64+-0x8] ;  /* 0xfffff80614167981 */ /* 0x000ee2000c1e1b00 */
[----:B--2---:R-:W-:Y:S01]  /*0af0*/  LEA R18, P0, R19, R16, 0x2 ;  /* 0x0000001013127211 */ /* 0x004fe200078010ff */
[----:B------:R-:W-:-:S03]  /*0b00*/  IMAD.WIDE R24, R6, 0x4, R16 ;  /* 0x0000000406187825 */ /* 0x000fc600078e0210 */
[----:B------:R-:W-:Y:S01]  /*0b10*/  LEA.HI.X R19, R19, R17, R32, 0x2, P0 ;  /* 0x0000001113137211 */ /* 0x000fe200000f1420 */
[----:B---3--:R-:W-:Y:S01]  /*0b20*/  IMAD.WIDE R22, R6, 0x4, R22 ;  /* 0x0000000406167825 */ /* 0x008fe200078e0216 */
[----:B------:R-:W2:Y:S04]  /*0b30*/  LDG.E R16, desc[UR6][R24.64] ;  /* 0x0000000618107981 */ /* 0x000ea8000c1e1900 */
[----:B------:R-:W2:Y:S04]  /*0b40*/  LDG.E R18, desc[UR6][R18.64+-0x4] ;  /* 0xfffffc0612127981 */ /* 0x000ea8000c1e1900 */
[----:B------:R-:W2:Y:S01]  /*0b50*/  LDG.E R23, desc[UR6][R22.64] ;  /* 0x0000000616177981 */ /* 0x000ea2000c1e1900 */
[----:B------:R-:W-:Y:S01]  /*0b60*/  ISETP.NE.AND P0, PT, R30, 0x1, PT ;  /* 0x000000011e00780c */ /* 0x000fe20003f05270 */
[----:B--2---:R-:W-:-:S05]  /*0b70*/  IMAD R17, R18, R23, R16 ;  /* 0x0000001712117224 */ /* 0x004fca00078e0210 */
[----:B------:R1:W-:Y:S07]  /*0b80*/  STG.E desc[UR6][R24.64], R17 ;  /* 0x0000001118007986 */ /* 0x0003ee000c101906 */
[----:B------:R-:W-:Y:S05]  /*0b90*/  @!P0 BRA `(.L_x_9) ;  /* 0x0000000000b88947 */ /* 0x000fea0003800000 */
[----:B-1----:R-:W2:Y:S01]  /*0ba0*/  LDG.E.64 R16, desc[UR6][R14.64+0x8] ;  /* 0x000008060e107981 */ /* 0x002ea2000c1e1b00 */
[----:B------:R-:W0:Y:S02]  /*0bb0*/  LDC.64 R20, c[0x0][0x390] ;  /* 0x0000e400ff147b82 */ /* 0x000e240000000a00 */
        /* <DEDUP_REMOVED lines=8> */
[----:B------:R-:W3:Y:S04]  /*0c40*/  LDG.E.64 R18, desc[UR6][R20.64] ;  /* 0x0000000614127981 */ /* 0x000ee8000c1e1b00 */
[----:B------:R-:W4:Y:S01]  /*0c50*/  LDG.E.64 R16, desc[UR6][R12.64+-0x8] ;  /* 0xfffff8060c107981 */ /* 0x000f22000c1e1b00 */
[----:B---3--:R-:W-:-:S04]  /*0c60*/  IMAD.WIDE R18, R6, 0x4, R18 ;  /* 0x0000000406127825 */ /* 0x008fc800078e0212 */
[--C-:B----4-:R-:W-:Y:S02]  /*0c70*/  IMAD.WIDE R22, R8, 0x4, R16.reuse ;  /* 0x0000000408167825 */ /* 0x110fe400078e0210 */
[----:B------:R-:W3:Y:S02]  /*0c80*/  LDG.E R19, desc[UR6][R18.64] ;  /* 0x0000000612137981 */ /* 0x000ee4000c1e1900 */
[----:B------:R-:W-:Y:S02]  /*0c90*/  IMAD.WIDE R16, R6, 0x4, R16 ;  /* 0x0000000406107825 */ /* 0x000fe400078e0210 */
[----:B------:R-:W3:Y:S04]  /*0ca0*/  LDG.E R22, desc[UR6][R22.64] ;  /* 0x0000000616167981 */ /* 0x000ee8000c1e1900 */
[----:B------:R-:W3:Y:S01]  /*0cb0*/  LDG.E R8, desc[UR6][R16.64] ;  /* 0x0000000610087981 */ /* 0x000ee2000c1e1900 */
[----:B------:R-:W-:Y:S01]  /*0cc0*/  ISETP.NE.AND P0, PT, R30, 0x2, PT ;  /* 0x000000021e00780c */ /* 0x000fe20003f05270 */
[----:B---3--:R-:W-:-:S05]  /*0cd0*/  IMAD R31, R22, R19, R8 ;  /* 0x00000013161f7224 */ /* 0x008fca00078e0208 */
[----:B------:R2:W-:Y:S07]  /*0ce0*/  STG.E desc[UR6][R16.64], R31 ;  /* 0x0000001f10007986 */ /* 0x0005ee000c101906 */
[----:B------:R-:W-:Y:S05]  /*0cf0*/  @!P0 BRA `(.L_x_9) ;  /* 0x0000000000608947 */ /* 0x000fea0003800000 */
[----:B------:R-:W2:Y:S01]  /*0d00*/  LDG.E.64 R14, desc[UR6][R14.64+0x10] ;  /* 0x000010060e0e7981 */ /* 0x000ea2000c1e1b00 */
[----:B------:R-:W-:-:S04]  /*0d10*/  IADD3 R27, PT, PT, R27, 0x2, RZ ;  /* 0x000000021b1b7810 */ /* 0x000fc80007ffe0ff */
[----:B------:R-:W-:-:S04]  /*0d20*/  IADD3 R4, P0, PT, R4, R27, RZ ;  /* 0x0000001b04047210 */ /* 0x000fc80007f1e0ff */
[----:B------:R-:W-:Y:S02]  /*0d30*/  LEA.HI.X.SX32 R27, R27, R7, 0x1, P0 ;  /* 0x000000071b1b7211 */ /* 0x000fe400000f0eff */
[----:B------:R-:W-:-:S04]  /*0d40*/  LEA R10, P0, R4, R10, 0x3 ;  /* 0x0000000a040a7211 */ /* 0x000fc800078018ff */
[----:B------:R-:W-:-:S05]  /*0d50*/  LEA.HI.X R11, R4, R11, R27, 0x3, P0 ;  /* 0x0000000b040b7211 */ /* 0x000fca00000f1c1b */
[----:B------:R-:W3:Y:S01]  /*0d60*/  LDG.E.64 R18, desc[UR6][R10.64+-0x8] ;  /* 0xfffff8060a127981 */ /* 0x000ee2000c1e1b00 */
[----:B--2---:R-:W-:-:S06]  /*0d70*/  IMAD.WIDE R16, R6, 0x4, R14 ;  /* 0x0000000406107825 */ /* 0x004fcc00078e020e */
[----:B------:R-:W2:Y:S01]  /*0d80*/  LDG.E R16, desc[UR6][R16.64+-0x4] ;  /* 0xfffffc0610107981 */ /* 0x000ea2000c1e1900 */
[----:B------:R-:W-:Y:S01]  /*0d90*/  IADD3 R9, PT, PT, R9, R24, RZ ;  /* 0x0000001809097210 */ /* 0x000fe20007ffe0ff */
[----:B---3--:R-:W-:-:S04]  /*0da0*/  IMAD.WIDE R18, R6, 0x4, R18 ;  /* 0x0000000406127825 */ /* 0x008fc800078e0212 */
[----:B--2---:R-:W-:-:S05]  /*0db0*/  IMAD R21, R16, R9, RZ ;  /* 0x0000000910157224 */ /* 0x004fca00078e02ff */
[----:B------:R3:W-:Y:S04]  /*0dc0*/  STG.E desc[UR6][R18.64], R21 ;  /* 0x0000001512007986 */ /* 0x0007e8000c101906 */
[----:B------:R-:W2:Y:S04]  /*0dd0*/  LDG.E.64 R12, desc[UR6][R12.64+-0x8] ;  /* 0xfffff8060c0c7981 */ /* 0x000ea8000c1e1b00 */
[----:B------:R-:W4:Y:S01]  /*0de0*/  LDG.E.64 R8, desc[UR6][R10.64+-0x8] ;  /* 0xfffff8060a087981 */ /* 0x000f22000c1e1b00 */
[----:B--2---:R-:W-:Y:S01]  /*0df0*/  LEA R14, P0, R4, R12, 0x2 ;  /* 0x0000000c040e7211 */ /* 0x004fe200078010ff */
[----:B----4-:R-:W-:-:S03]  /*0e00*/  IMAD.WIDE R8, R6, 0x4, R8 ;  /* 0x0000000406087825 */ /* 0x010fc600078e0208 */
[----:B------:R-:W-:Y:S01]  /*0e10*/  LEA.HI.X R15, R4, R13, R27, 0x2, P0 ;  /* 0x0000000d040f7211 */ /* 0x000fe200000f141b */
[----:B------:R-:W-:Y:S02]  /*0e20*/  IMAD.WIDE R6, R6, 0x4, R12 ;  /* 0x0000000406067825 */ /* 0x000fe400078e020c */
[----:B------:R-:W2:Y:S04]  /*0e30*/  LDG.E R9, desc[UR6][R8.64] ;  /* 0x0000000608097981 */ /* 0x000ea8000c1e1900 */
[----:B------:R-:W2:Y:S04]  /*0e40*/  LDG.E R4, desc[UR6][R6.64] ;  /* 0x0000000606047981 */ /* 0x000ea8000c1e1900 */
[----:B------:R-:W2:Y:S02]  /*0e50*/  LDG.E R14, desc[UR6][R14.64+-0x4] ;  /* 0xfffffc060e0e7981 */ /* 0x000ea4000c1e1900 */
[----:B--2---:R-:W-:-:S05]  /*0e60*/  IMAD R17, R14, R9, R4 ;  /* 0x000000090e117224 */ /* 0x004fca00078e0204 */
[----:B------:R3:W-:Y:S02]  /*0e70*/  STG.E desc[UR6][R6.64], R17 ;  /* 0x0000001106007986 */ /* 0x0007e4000c101906 */
.L_x_9:
[----:B------:R-:W-:Y:S05]  /*0e80*/  BSYNC.RECONVERGENT B0 ;  /* 0x0000000000007941 */ /* 0x000fea0003800200 */
.L_x_8:
[----:B------:R-:W-:-:S13]  /*0e90*/  ISETP.GT.AND P0, PT, R5, R0, PT ;  /* 0x000000000500720c */ /* 0x000fda0003f04270 */
[----:B------:R-:W-:Y:S05]  /*0ea0*/  @P0 EXIT ;  /* 0x000000000000094d */ /* 0x000fea0003800000 */
[----:B------:R-:W4:Y:S01]  /*0eb0*/  LDCU UR4, c[0x0][0x384] ;  /* 0x00007080ff0477ac */ /* 0x000f220008000800 */
[----:B------:R-:W-:Y:S01]  /*0ec0*/  MOV R5, R26 ;  /* 0x0000001a00057202 */ /* 0x000fe20000000f00 */
[----:B----4-:R-:W-:-:S04]  /*0ed0*/  UIADD3 UR4, UPT, UPT, UR4, 0x1, URZ ;  /* 0x0000000104047890 */ /* 0x010fc8000fffe0ff */
[----:B------:R-:W-:-:S04]  /*0ee0*/  ULEA.HI UR4, UR4, UR4, URZ, 0x1 ;  /* 0x0000000404047291 */ /* 0x000fc8000f8f08ff */
[----:B------:R-:W-:-:S06]  /*0ef0*/  USHF.R.S32.HI UR4, URZ, 0x1, UR4 ;  /* 0x00000001ff047899 */ /* 0x000fcc0008011404 */
[----:B------:R-:W-:-:S13]  /*0f00*/  ISETP.GE.AND P0, PT, R26, UR4, PT ;  /* 0x000000041a007c0c */ /* 0x000fda000bf06270 */
[----:B------:R-:W-:Y:S05]  /*0f10*/  @!P0 BRA `(.L_x_14) ;  /* 0xfffffff000808947 */ /* 0x000fea000383ffff */
[----:B------:R-:W-:Y:S05]  /*0f20*/  EXIT ;  /* 0x000000000000794d */ /* 0x000fea0003800000 */
.L_x_15:
        /* <DEDUP_REMOVED lines=13> */
.L_x_17:


//--------------------- .nv.shared.reserved.0     --------------------------
	.section	.nv.shared.reserved.0,"aw",@nobits
	.weak		__nv_reservedSMEM_offset_0_alias
	.size		__nv_reservedSMEM_offset_0_alias, 0, 64
	.other		__nv_reservedSMEM_offset_0_alias,@"STO_CUDA_RESERVED_SHARED STV_DEFAULT"
__nv_reservedSMEM_offset_0_alias:
	.zero		0
	.zero		64


//--------------------- .nv.constant0._Z9computeQDiiPPiS0_ --------------------------
	.section	.nv.constant0._Z9computeQDiiPPiS0_,"a",@progbits
	.sectionflags	@""
	.align	4
.nv.constant0._Z9computeQDiiPPiS0_:
	.zero		920


//--------------------- .nv.constant0._Z8computeQiiPPiS0_ --------------------------
	.section	.nv.constant0._Z8computeQiiPPiS0_,"a",@progbits
	.sectionflags	@""
	.align	4
.nv.constant0._Z8computeQiiPPiS0_:
	.zero		920


//--------------------- SYMBOLS --------------------------

	.type		.nv.reservedSmem.offset0,@object
	.size		.nv.reservedSmem.offset0,0x4
